//
// Generated by NVIDIA NVVM Compiler
//
// Compiler Build ID: CL-36424714
// Cuda compilation tools, release 13.0, V13.0.88
// Based on NVVM 20.0.0
//

.version 9.0
.target sm_100
.address_size 64

	// .globl	_Z10createMazeP4MazeP17curandStateXORWOW
.func _ZN4Maze5CarveEii
(
	.param .b64 _ZN4Maze5CarveEii_param_0,
	.param .b32 _ZN4Maze5CarveEii_param_1,
	.param .b32 _ZN4Maze5CarveEii_param_2
)
;
.global .align 4 .b8 precalc_xorwow_matrix[102400];
.global .align 4 .b8 precalc_xorwow_offset_matrix[102400];
.global .align 4 .b8 mrg32k3aM1[2304];
.global .align 4 .b8 mrg32k3aM2[2304];
.global .align 4 .b8 mrg32k3aM1SubSeq[2016];
.global .align 4 .b8 mrg32k3aM2SubSeq[2016];
.global .align 4 .b8 mrg32k3aM1Seq[2304];
.global .align 4 .b8 mrg32k3aM2Seq[2304];
.const .align 8 .b8 __cr_lgamma_table[72];

.visible .entry _Z10createMazeP4MazeP17curandStateXORWOW(
	.param .u64 .ptr .align 1 _Z10createMazeP4MazeP17curandStateXORWOW_param_0,
	.param .u64 .ptr .align 1 _Z10createMazeP4MazeP17curandStateXORWOW_param_1
)
{
	.reg .pred 	%p<15>;
	.reg .b16 	%rs<8>;
	.reg .b32 	%r<65>;
	.reg .b64 	%rd<38>;

	ld.param.u64 	%rd10, [_Z10createMazeP4MazeP17curandStateXORWOW_param_0];
	ld.param.u64 	%rd11, [_Z10createMazeP4MazeP17curandStateXORWOW_param_1];
	mov.u32 	%r27, %tid.x;
	mov.u32 	%r28, %ctaid.x;
	mov.u32 	%r29, %ntid.x;
	mad.lo.s32 	%r1, %r28, %r29, %r27;
	setp.gt.s32 	%p1, %r1, 99;
	@%p1 bra 	$L__BB0_20;
	cvta.to.global.u64 	%rd12, %rd11;
	cvta.to.global.u64 	%rd1, %rd10;
	mul.wide.s32 	%rd13, %r1, 48;
	add.s64 	%rd14, %rd12, %rd13;
	mul.wide.s32 	%rd15, %r1, 960;
	add.s64 	%rd2, %rd1, %rd15;
	ld.global.v2.u32 	{%r30, %r31}, [%rd14];
	ld.global.v2.u32 	{%r32, %r33}, [%rd14+8];
	ld.global.v2.u32 	{%r34, %r35}, [%rd14+16];
	ld.global.v2.u32 	{%r36, %r37}, [%rd14+24];
	.pragma "used_bytes_mask 15";
	ld.global.v2.u32 	{%r38, %r39}, [%rd14+32];
	ld.global.v2.u32 	{%r40, %r41}, [%rd14+40];
	st.global.v2.u32 	[%rd2+912], {%r30, %r31};
	st.global.v2.u32 	[%rd2+920], {%r32, %r33};
	st.global.v2.u32 	[%rd2+928], {%r34, %r35};
	st.global.v2.u32 	[%rd2+936], {%r36, %r37};
	st.global.v2.u32 	[%rd2+944], {%r38, %r39};
	st.global.v2.u32 	[%rd2+952], {%r40, %r41};
	add.s64 	%rd3, %rd10, %rd15;
	ld.global.v2.u32 	{%r2, %r3}, [%rd2];
	mul.lo.s32 	%r4, %r3, %r2;
	setp.lt.s32 	%p2, %r4, 1;
	@%p2 bra 	$L__BB0_13;
	and.b32  	%r5, %r4, 7;
	setp.lt.u32 	%p3, %r4, 8;
	mov.b32 	%r56, 0;
	@%p3 bra 	$L__BB0_5;
	and.b32  	%r56, %r4, 2147483640;
	neg.s32 	%r59, %r56;
	add.s64 	%rd17, %rd15, %rd1;
	add.s64 	%rd36, %rd17, 15;
$L__BB0_4:
	.pragma "nounroll";
	mov.b16 	%rs1, 0;
	st.global.u8 	[%rd36+-7], %rs1;
	st.global.u8 	[%rd36+-6], %rs1;
	st.global.u8 	[%rd36+-5], %rs1;
	st.global.u8 	[%rd36+-4], %rs1;
	st.global.u8 	[%rd36+-3], %rs1;
	st.global.u8 	[%rd36+-2], %rs1;
	st.global.u8 	[%rd36+-1], %rs1;
	st.global.u8 	[%rd36], %rs1;
	add.s32 	%r59, %r59, 8;
	add.s64 	%rd36, %rd36, 8;
	setp.eq.s32 	%p4, %r59, 0;
	@%p4 bra 	$L__BB0_5;
	bra.uni 	$L__BB0_4;
$L__BB0_5:
	setp.eq.s32 	%p5, %r5, 0;
	@%p5 bra 	$L__BB0_13;
	and.b32  	%r9, %r4, 3;
	setp.lt.u32 	%p6, %r5, 4;
	@%p6 bra 	$L__BB0_8;
	cvt.u64.u32 	%rd18, %r56;
	add.s64 	%rd19, %rd2, %rd18;
	mov.b16 	%rs2, 0;
	st.global.u8 	[%rd19+8], %rs2;
	st.global.u8 	[%rd19+9], %rs2;
	st.global.u8 	[%rd19+10], %rs2;
	st.global.u8 	[%rd19+11], %rs2;
	add.s32 	%r56, %r56, 4;
$L__BB0_8:
	setp.eq.s32 	%p7, %r9, 0;
	@%p7 bra 	$L__BB0_13;
	setp.eq.s32 	%p8, %r9, 1;
	@%p8 bra 	$L__BB0_11;
	cvt.u64.u32 	%rd20, %r56;
	add.s64 	%rd21, %rd2, %rd20;
	mov.b16 	%rs3, 0;
	st.global.u8 	[%rd21+8], %rs3;
	st.global.u8 	[%rd21+9], %rs3;
	add.s32 	%r56, %r56, 2;
$L__BB0_11:
	and.b32  	%r43, %r4, 1;
	setp.eq.b32 	%p9, %r43, 1;
	not.pred 	%p10, %p9;
	@%p10 bra 	$L__BB0_13;
	cvt.u64.u32 	%rd22, %r56;
	add.s64 	%rd23, %rd2, %rd22;
	mov.b16 	%rs4, 0;
	st.global.u8 	[%rd23+8], %rs4;
$L__BB0_13:
	setp.eq.s32 	%p11, %r2, 0;
	@%p11 bra 	$L__BB0_16;
	add.s32 	%r45, %r3, -1;
	mul.lo.s32 	%r60, %r2, %r45;
	add.s64 	%rd25, %rd15, %rd1;
	add.s64 	%rd37, %rd25, 8;
	mov.b32 	%r61, 0;
$L__BB0_15:
	mov.b16 	%rs5, 1;
	st.global.u8 	[%rd37], %rs5;
	cvt.u64.u32 	%rd26, %r60;
	add.s64 	%rd27, %rd2, %rd26;
	st.global.u8 	[%rd27+8], %rs5;
	add.s32 	%r61, %r61, 1;
	add.s32 	%r60, %r60, 1;
	add.s64 	%rd37, %rd37, 1;
	setp.lt.u32 	%p12, %r61, %r2;
	@%p12 bra 	$L__BB0_15;
$L__BB0_16:
	setp.eq.s32 	%p13, %r3, 0;
	@%p13 bra 	$L__BB0_19;
	mov.b32 	%r64, 0;
	mov.b32 	%r62, -1;
	mov.u32 	%r63, %r2;
$L__BB0_18:
	add.s32 	%r48, %r62, 1;
	cvt.u64.u32 	%rd28, %r48;
	add.s64 	%rd29, %rd2, %rd28;
	mov.b16 	%rs6, 1;
	st.global.u8 	[%rd29+8], %rs6;
	add.s32 	%r49, %r63, -1;
	cvt.u64.u32 	%rd30, %r49;
	add.s64 	%rd31, %rd2, %rd30;
	st.global.u8 	[%rd31+8], %rs6;
	add.s32 	%r64, %r64, 1;
	add.s32 	%r63, %r63, %r2;
	add.s32 	%r62, %r62, %r2;
	setp.lt.u32 	%p14, %r64, %r3;
	@%p14 bra 	$L__BB0_18;
$L__BB0_19:
	{ // callseq 0, 0
	.param .b64 param0;
	st.param.b64 	[param0], %rd3;
	.param .b32 param1;
	st.param.b32 	[param1], 2;
	.param .b32 param2;
	st.param.b32 	[param2], 2;
	call.uni 
	_ZN4Maze5CarveEii, 
	(
	param0, 
	param1, 
	param2
	);
	} // callseq 0
	ld.global.v2.u32 	{%r50, %r51}, [%rd2];
	add.s32 	%r52, %r50, 2;
	cvt.u64.u32 	%rd32, %r52;
	add.s64 	%rd33, %rd2, %rd32;
	mov.b16 	%rs7, 1;
	st.global.u8 	[%rd33+8], %rs7;
	add.s32 	%r53, %r51, -2;
	mad.lo.s32 	%r54, %r53, %r50, %r50;
	add.s32 	%r55, %r54, -3;
	cvt.u64.u32 	%rd34, %r55;
	add.s64 	%rd35, %rd2, %rd34;
	st.global.u8 	[%rd35+8], %rs7;
$L__BB0_20:
	ret;

}
	// .globl	_Z15setupRandStatesP17curandStateXORWOWj
.visible .entry _Z15setupRandStatesP17curandStateXORWOWj(
	.param .u64 .ptr .align 1 _Z15setupRandStatesP17curandStateXORWOWj_param_0,
	.param .u32 _Z15setupRandStatesP17curandStateXORWOWj_param_1
)
{
	.reg .pred 	%p<24>;
	.reg .b32 	%r<412>;
	.reg .b64 	%rd<18>;

	ld.param.u64 	%rd8, [_Z15setupRandStatesP17curandStateXORWOWj_param_0];
	ld.param.u32 	%r182, [_Z15setupRandStatesP17curandStateXORWOWj_param_1];
	cvta.to.global.u64 	%rd9, %rd8;
	mov.u32 	%r183, %ctaid.y;
	mov.u32 	%r184, %nctaid.x;
	mov.u32 	%r185, %ctaid.x;
	mad.lo.s32 	%r186, %r183, %r184, %r185;
	mov.u32 	%r187, %tid.x;
	mov.u32 	%r188, %ntid.x;
	mad.lo.s32 	%r189, %r186, %r188, %r187;
	cvt.s64.s32 	%rd17, %r189;
	mul.wide.s32 	%rd10, %r189, 48;
	add.s64 	%rd2, %rd9, %rd10;
	xor.b32  	%r190, %r182, -1429050551;
	mul.lo.s32 	%r191, %r190, 1099087573;
	add.s32 	%r192, %r191, -638133224;
	add.s32 	%r193, %r191, 123456789;
	st.global.v2.u32 	[%rd2], {%r192, %r193};
	xor.b32  	%r194, %r191, 362436069;
	mov.b32 	%r195, -123459836;
	st.global.v2.u32 	[%rd2+8], {%r194, %r195};
	add.s32 	%r196, %r191, 5783321;
	mov.b32 	%r197, -589760388;
	st.global.v2.u32 	[%rd2+16], {%r197, %r196};
	setp.eq.s32 	%p1, %r189, 0;
	@%p1 bra 	$L__BB1_42;
	mov.b32 	%r318, 0;
	mov.u64 	%rd12, precalc_xorwow_matrix;
$L__BB1_2:
	and.b64  	%rd4, %rd17, 3;
	setp.eq.s64 	%p2, %rd4, 0;
	@%p2 bra 	$L__BB1_41;
	mul.wide.u32 	%rd11, %r318, 3200;
	add.s64 	%rd5, %rd12, %rd11;
	cvt.u32.u64 	%r2, %rd4;
	mov.b32 	%r319, 0;
$L__BB1_4:
	mov.b32 	%r332, 0;
	mov.u32 	%r333, %r332;
	mov.u32 	%r334, %r332;
	mov.u32 	%r335, %r332;
	mov.u32 	%r336, %r332;
	mov.u32 	%r325, %r332;
$L__BB1_5:
	mul.wide.u32 	%rd13, %r325, 4;
	add.s64 	%rd14, %rd2, %rd13;
	ld.global.u32 	%r10, [%rd14+4];
	shl.b32 	%r11, %r325, 5;
	mov.b32 	%r331, 0;
$L__BB1_6:
	.pragma "nounroll";
	shr.u32 	%r202, %r10, %r331;
	and.b32  	%r203, %r202, 1;
	setp.eq.b32 	%p3, %r203, 1;
	not.pred 	%p4, %p3;
	add.s32 	%r204, %r11, %r331;
	mul.lo.s32 	%r205, %r204, 5;
	mul.wide.u32 	%rd15, %r205, 4;
	add.s64 	%rd6, %rd5, %rd15;
	@%p4 bra 	$L__BB1_8;
	ld.global.u32 	%r206, [%rd6];
	xor.b32  	%r336, %r336, %r206;
	ld.global.u32 	%r207, [%rd6+4];
	xor.b32  	%r335, %r335, %r207;
	ld.global.u32 	%r208, [%rd6+8];
	xor.b32  	%r334, %r334, %r208;
	ld.global.u32 	%r209, [%rd6+12];
	xor.b32  	%r333, %r333, %r209;
	ld.global.u32 	%r210, [%rd6+16];
	xor.b32  	%r332, %r332, %r210;
$L__BB1_8:
	and.b32  	%r212, %r202, 2;
	setp.eq.s32 	%p5, %r212, 0;
	@%p5 bra 	$L__BB1_10;
	ld.global.u32 	%r213, [%rd6+20];
	xor.b32  	%r336, %r336, %r213;
	ld.global.u32 	%r214, [%rd6+24];
	xor.b32  	%r335, %r335, %r214;
	ld.global.u32 	%r215, [%rd6+28];
	xor.b32  	%r334, %r334, %r215;
	ld.global.u32 	%r216, [%rd6+32];
	xor.b32  	%r333, %r333, %r216;
	ld.global.u32 	%r217, [%rd6+36];
	xor.b32  	%r332, %r332, %r217;
$L__BB1_10:
	and.b32  	%r219, %r202, 4;
	setp.eq.s32 	%p6, %r219, 0;
	@%p6 bra 	$L__BB1_12;
	ld.global.u32 	%r220, [%rd6+40];
	xor.b32  	%r336, %r336, %r220;
	ld.global.u32 	%r221, [%rd6+44];
	xor.b32  	%r335, %r335, %r221;
	ld.global.u32 	%r222, [%rd6+48];
	xor.b32  	%r334, %r334, %r222;
	ld.global.u32 	%r223, [%rd6+52];
	xor.b32  	%r333, %r333, %r223;
	ld.global.u32 	%r224, [%rd6+56];
	xor.b32  	%r332, %r332, %r224;
$L__BB1_12:
	and.b32  	%r226, %r202, 8;
	setp.eq.s32 	%p7, %r226, 0;
	@%p7 bra 	$L__BB1_14;
	ld.global.u32 	%r227, [%rd6+60];
	xor.b32  	%r336, %r336, %r227;
	ld.global.u32 	%r228, [%rd6+64];
	xor.b32  	%r335, %r335, %r228;
	ld.global.u32 	%r229, [%rd6+68];
	xor.b32  	%r334, %r334, %r229;
	ld.global.u32 	%r230, [%rd6+72];
	xor.b32  	%r333, %r333, %r230;
	ld.global.u32 	%r231, [%rd6+76];
	xor.b32  	%r332, %r332, %r231;
$L__BB1_14:
	and.b32  	%r233, %r202, 16;
	setp.eq.s32 	%p8, %r233, 0;
	@%p8 bra 	$L__BB1_16;
	ld.global.u32 	%r234, [%rd6+80];
	xor.b32  	%r336, %r336, %r234;
	ld.global.u32 	%r235, [%rd6+84];
	xor.b32  	%r335, %r335, %r235;
	ld.global.u32 	%r236, [%rd6+88];
	xor.b32  	%r334, %r334, %r236;
	ld.global.u32 	%r237, [%rd6+92];
	xor.b32  	%r333, %r333, %r237;
	ld.global.u32 	%r238, [%rd6+96];
	xor.b32  	%r332, %r332, %r238;
$L__BB1_16:
	and.b32  	%r240, %r202, 32;
	setp.eq.s32 	%p9, %r240, 0;
	@%p9 bra 	$L__BB1_18;
	ld.global.u32 	%r241, [%rd6+100];
	xor.b32  	%r336, %r336, %r241;
	ld.global.u32 	%r242, [%rd6+104];
	xor.b32  	%r335, %r335, %r242;
	ld.global.u32 	%r243, [%rd6+108];
	xor.b32  	%r334, %r334, %r243;
	ld.global.u32 	%r244, [%rd6+112];
	xor.b32  	%r333, %r333, %r244;
	ld.global.u32 	%r245, [%rd6+116];
	xor.b32  	%r332, %r332, %r245;
$L__BB1_18:
	and.b32  	%r247, %r202, 64;
	setp.eq.s32 	%p10, %r247, 0;
	@%p10 bra 	$L__BB1_20;
	ld.global.u32 	%r248, [%rd6+120];
	xor.b32  	%r336, %r336, %r248;
	ld.global.u32 	%r249, [%rd6+124];
	xor.b32  	%r335, %r335, %r249;
	ld.global.u32 	%r250, [%rd6+128];
	xor.b32  	%r334, %r334, %r250;
	ld.global.u32 	%r251, [%rd6+132];
	xor.b32  	%r333, %r333, %r251;
	ld.global.u32 	%r252, [%rd6+136];
	xor.b32  	%r332, %r332, %r252;
$L__BB1_20:
	and.b32  	%r254, %r202, 128;
	setp.eq.s32 	%p11, %r254, 0;
	@%p11 bra 	$L__BB1_22;
	ld.global.u32 	%r255, [%rd6+140];
	xor.b32  	%r336, %r336, %r255;
	ld.global.u32 	%r256, [%rd6+144];
	xor.b32  	%r335, %r335, %r256;
	ld.global.u32 	%r257, [%rd6+148];
	xor.b32  	%r334, %r334, %r257;
	ld.global.u32 	%r258, [%rd6+152];
	xor.b32  	%r333, %r333, %r258;
	ld.global.u32 	%r259, [%rd6+156];
	xor.b32  	%r332, %r332, %r259;
$L__BB1_22:
	and.b32  	%r261, %r202, 256;
	setp.eq.s32 	%p12, %r261, 0;
	@%p12 bra 	$L__BB1_24;
	ld.global.u32 	%r262, [%rd6+160];
	xor.b32  	%r336, %r336, %r262;
	ld.global.u32 	%r263, [%rd6+164];
	xor.b32  	%r335, %r335, %r263;
	ld.global.u32 	%r264, [%rd6+168];
	xor.b32  	%r334, %r334, %r264;
	ld.global.u32 	%r265, [%rd6+172];
	xor.b32  	%r333, %r333, %r265;
	ld.global.u32 	%r266, [%rd6+176];
	xor.b32  	%r332, %r332, %r266;
$L__BB1_24:
	and.b32  	%r268, %r202, 512;
	setp.eq.s32 	%p13, %r268, 0;
	@%p13 bra 	$L__BB1_26;
	ld.global.u32 	%r269, [%rd6+180];
	xor.b32  	%r336, %r336, %r269;
	ld.global.u32 	%r270, [%rd6+184];
	xor.b32  	%r335, %r335, %r270;
	ld.global.u32 	%r271, [%rd6+188];
	xor.b32  	%r334, %r334, %r271;
	ld.global.u32 	%r272, [%rd6+192];
	xor.b32  	%r333, %r333, %r272;
	ld.global.u32 	%r273, [%rd6+196];
	xor.b32  	%r332, %r332, %r273;
$L__BB1_26:
	and.b32  	%r275, %r202, 1024;
	setp.eq.s32 	%p14, %r275, 0;
	@%p14 bra 	$L__BB1_28;
	ld.global.u32 	%r276, [%rd6+200];
	xor.b32  	%r336, %r336, %r276;
	ld.global.u32 	%r277, [%rd6+204];
	xor.b32  	%r335, %r335, %r277;
	ld.global.u32 	%r278, [%rd6+208];
	xor.b32  	%r334, %r334, %r278;
	ld.global.u32 	%r279, [%rd6+212];
	xor.b32  	%r333, %r333, %r279;
	ld.global.u32 	%r280, [%rd6+216];
	xor.b32  	%r332, %r332, %r280;
$L__BB1_28:
	and.b32  	%r282, %r202, 2048;
	setp.eq.s32 	%p15, %r282, 0;
	@%p15 bra 	$L__BB1_30;
	ld.global.u32 	%r283, [%rd6+220];
	xor.b32  	%r336, %r336, %r283;
	ld.global.u32 	%r284, [%rd6+224];
	xor.b32  	%r335, %r335, %r284;
	ld.global.u32 	%r285, [%rd6+228];
	xor.b32  	%r334, %r334, %r285;
	ld.global.u32 	%r286, [%rd6+232];
	xor.b32  	%r333, %r333, %r286;
	ld.global.u32 	%r287, [%rd6+236];
	xor.b32  	%r332, %r332, %r287;
$L__BB1_30:
	and.b32  	%r289, %r202, 4096;
	setp.eq.s32 	%p16, %r289, 0;
	@%p16 bra 	$L__BB1_32;
	ld.global.u32 	%r290, [%rd6+240];
	xor.b32  	%r336, %r336, %r290;
	ld.global.u32 	%r291, [%rd6+244];
	xor.b32  	%r335, %r335, %r291;
	ld.global.u32 	%r292, [%rd6+248];
	xor.b32  	%r334, %r334, %r292;
	ld.global.u32 	%r293, [%rd6+252];
	xor.b32  	%r333, %r333, %r293;
	ld.global.u32 	%r294, [%rd6+256];
	xor.b32  	%r332, %r332, %r294;
$L__BB1_32:
	and.b32  	%r296, %r202, 8192;
	setp.eq.s32 	%p17, %r296, 0;
	@%p17 bra 	$L__BB1_34;
	ld.global.u32 	%r297, [%rd6+260];
	xor.b32  	%r336, %r336, %r297;
	ld.global.u32 	%r298, [%rd6+264];
	xor.b32  	%r335, %r335, %r298;
	ld.global.u32 	%r299, [%rd6+268];
	xor.b32  	%r334, %r334, %r299;
	ld.global.u32 	%r300, [%rd6+272];
	xor.b32  	%r333, %r333, %r300;
	ld.global.u32 	%r301, [%rd6+276];
	xor.b32  	%r332, %r332, %r301;
$L__BB1_34:
	and.b32  	%r303, %r202, 16384;
	setp.eq.s32 	%p18, %r303, 0;
	@%p18 bra 	$L__BB1_36;
	ld.global.u32 	%r304, [%rd6+280];
	xor.b32  	%r336, %r336, %r304;
	ld.global.u32 	%r305, [%rd6+284];
	xor.b32  	%r335, %r335, %r305;
	ld.global.u32 	%r306, [%rd6+288];
	xor.b32  	%r334, %r334, %r306;
	ld.global.u32 	%r307, [%rd6+292];
	xor.b32  	%r333, %r333, %r307;
	ld.global.u32 	%r308, [%rd6+296];
	xor.b32  	%r332, %r332, %r308;
$L__BB1_36:
	and.b32  	%r310, %r202, 32768;
	setp.eq.s32 	%p19, %r310, 0;
	@%p19 bra 	$L__BB1_38;
	ld.global.u32 	%r311, [%rd6+300];
	xor.b32  	%r336, %r336, %r311;
	ld.global.u32 	%r312, [%rd6+304];
	xor.b32  	%r335, %r335, %r312;
	ld.global.u32 	%r313, [%rd6+308];
	xor.b32  	%r334, %r334, %r313;
	ld.global.u32 	%r314, [%rd6+312];
	xor.b32  	%r333, %r333, %r314;
	ld.global.u32 	%r315, [%rd6+316];
	xor.b32  	%r332, %r332, %r315;
$L__BB1_38:
	add.s32 	%r331, %r331, 16;
	setp.ne.s32 	%p20, %r331, 32;
	@%p20 bra 	$L__BB1_6;
	mad.lo.s32 	%r316, %r325, -31, %r11;
	add.s32 	%r325, %r316, 1;
	setp.ne.s32 	%p21, %r325, 5;
	@%p21 bra 	$L__BB1_5;
	st.global.u32 	[%rd2+4], %r336;
	st.global.u32 	[%rd2+8], %r335;
	st.global.u32 	[%rd2+12], %r334;
	st.global.u32 	[%rd2+16], %r333;
	st.global.u32 	[%rd2+20], %r332;
	add.s32 	%r319, %r319, 1;
	setp.lt.u32 	%p22, %r319, %r2;
	@%p22 bra 	$L__BB1_4;
$L__BB1_41:
	shr.u64 	%rd7, %rd17, 2;
	add.s32 	%r318, %r318, 1;
	setp.gt.u64 	%p23, %rd17, 3;
	mov.u64 	%rd17, %rd7;
	@%p23 bra 	$L__BB1_2;
$L__BB1_42:
	mov.b32 	%r317, 0;
	st.global.v2.u32 	[%rd2+24], {%r317, %r317};
	st.global.u32 	[%rd2+32], %r317;
	mov.b64 	%rd16, 0;
	st.global.u64 	[%rd2+40], %rd16;
	ret;

}
.func _ZN4Maze5CarveEii(
	.param .b64 _ZN4Maze5CarveEii_param_0,
	.param .b32 _ZN4Maze5CarveEii_param_1,
	.param .b32 _ZN4Maze5CarveEii_param_2
)
{
	.local .align 16 .b8 	__local_depot2[16];
	.reg .b64 	%SP;
	.reg .b64 	%SPL;
	.reg .pred 	%p<9>;
	.reg .b16 	%rs<14>;
	.reg .b32 	%r<82>;
	.reg .b64 	%rd<38>;

	mov.u64 	%SPL, __local_depot2;
	ld.param.u64 	%rd9, [_ZN4Maze5CarveEii_param_0];
	ld.param.u32 	%r17, [_ZN4Maze5CarveEii_param_1];
	ld.param.u32 	%r18, [_ZN4Maze5CarveEii_param_2];
	cvta.to.global.u64 	%rd1, %rd9;
	add.u64 	%rd2, %SPL, 0;
	ld.global.u32 	%r80, [%rd1];
	mad.lo.s32 	%r19, %r80, %r18, %r17;
	cvt.u64.u32 	%rd11, %r19;
	add.s64 	%rd12, %rd1, %rd11;
	mov.b16 	%rs1, 1;
	st.global.u8 	[%rd12+8], %rs1;
	ld.global.v2.u32 	{%r20, %r21}, [%rd1+912];
	shr.u32 	%r22, %r21, 2;
	xor.b32  	%r23, %r22, %r21;
	ld.global.v2.u32 	{%r24, %r25}, [%rd1+920];
	ld.global.v2.u32 	{%r26, %r27}, [%rd1+928];
	st.global.v2.u32 	[%rd1+920], {%r25, %r26};
	shl.b32 	%r28, %r27, 4;
	shl.b32 	%r29, %r23, 1;
	xor.b32  	%r30, %r29, %r28;
	xor.b32  	%r31, %r30, %r23;
	xor.b32  	%r32, %r31, %r27;
	st.global.v2.u32 	[%rd1+928], {%r27, %r32};
	add.s32 	%r33, %r20, 362437;
	st.global.v2.u32 	[%rd1+912], {%r33, %r24};
	add.s32 	%r34, %r32, %r33;
	mul.hi.u32 	%r35, %r34, 1374389535;
	shr.u32 	%r36, %r35, 5;
	mul.lo.s32 	%r37, %r36, 100;
	sub.s32 	%r2, %r34, %r37;
	mov.b32 	%r38, 0;
	mov.b32 	%r39, -1;
	mov.b32 	%r40, 1;
	st.local.v4.u32 	[%rd2], {%r40, %r39, %r38, %r38};
	shl.b32 	%r41, %r2, 2;
	cvt.u64.u32 	%rd13, %r41;
	and.b64  	%rd14, %rd13, 12;
	add.s64 	%rd3, %rd2, %rd14;
	ld.local.u32 	%r42, [%rd3];
	xor.b64  	%rd15, %rd14, 8;
	add.s64 	%rd4, %rd2, %rd15;
	ld.local.u32 	%r43, [%rd4];
	add.s32 	%r44, %r42, %r17;
	add.s32 	%r45, %r43, %r18;
	add.s32 	%r3, %r44, %r42;
	add.s32 	%r4, %r45, %r43;
	mad.lo.s32 	%r46, %r45, %r80, %r44;
	cvt.u64.u32 	%rd16, %r46;
	add.s64 	%rd5, %rd1, %rd16;
	ld.global.u8 	%rs2, [%rd5+8];
	setp.ne.s16 	%p1, %rs2, 0;
	@%p1 bra 	$L__BB2_3;
	mad.lo.s32 	%r47, %r80, %r4, %r3;
	cvt.u64.u32 	%rd17, %r47;
	add.s64 	%rd18, %rd1, %rd17;
	ld.global.u8 	%rs3, [%rd18+8];
	setp.ne.s16 	%p2, %rs3, 0;
	@%p2 bra 	$L__BB2_3;
	mov.b16 	%rs4, 1;
	st.global.u8 	[%rd5+8], %rs4;
	{ // callseq 1, 0
	.param .b64 param0;
	st.param.b64 	[param0], %rd9;
	.param .b32 param1;
	st.param.b32 	[param1], %r3;
	.param .b32 param2;
	st.param.b32 	[param2], %r4;
	call.uni 
	_ZN4Maze5CarveEii, 
	(
	param0, 
	param1, 
	param2
	);
	} // callseq 1
	ld.global.u32 	%r80, [%rd1];
$L__BB2_3:
	mov.b32 	%r48, 0;
	mov.b32 	%r49, -1;
	mov.b32 	%r50, 1;
	st.local.v4.u32 	[%rd2], {%r50, %r49, %r48, %r48};
	add.s32 	%r52, %r41, 4;
	cvt.u64.u32 	%rd19, %r52;
	and.b64  	%rd20, %rd19, 12;
	add.s64 	%rd21, %rd2, %rd20;
	ld.local.u32 	%r53, [%rd21];
	xor.b64  	%rd22, %rd20, 8;
	add.s64 	%rd23, %rd2, %rd22;
	ld.local.u32 	%r54, [%rd23];
	add.s32 	%r55, %r53, %r17;
	add.s32 	%r56, %r54, %r18;
	add.s32 	%r7, %r55, %r53;
	add.s32 	%r8, %r56, %r54;
	mad.lo.s32 	%r57, %r56, %r80, %r55;
	cvt.u64.u32 	%rd24, %r57;
	add.s64 	%rd6, %rd1, %rd24;
	ld.global.u8 	%rs5, [%rd6+8];
	setp.ne.s16 	%p3, %rs5, 0;
	@%p3 bra 	$L__BB2_6;
	mad.lo.s32 	%r58, %r80, %r8, %r7;
	cvt.u64.u32 	%rd25, %r58;
	add.s64 	%rd26, %rd1, %rd25;
	ld.global.u8 	%rs6, [%rd26+8];
	setp.ne.s16 	%p4, %rs6, 0;
	@%p4 bra 	$L__BB2_6;
	mov.b16 	%rs7, 1;
	st.global.u8 	[%rd6+8], %rs7;
	{ // callseq 2, 0
	.param .b64 param0;
	st.param.b64 	[param0], %rd9;
	.param .b32 param1;
	st.param.b32 	[param1], %r7;
	.param .b32 param2;
	st.param.b32 	[param2], %r8;
	call.uni 
	_ZN4Maze5CarveEii, 
	(
	param0, 
	param1, 
	param2
	);
	} // callseq 2
	ld.global.u32 	%r80, [%rd1];
$L__BB2_6:
	mov.b32 	%r59, 0;
	mov.b32 	%r60, -1;
	mov.b32 	%r61, 1;
	st.local.v4.u32 	[%rd2], {%r61, %r60, %r59, %r59};
	ld.local.u32 	%r62, [%rd4];
	ld.local.u32 	%r63, [%rd3];
	add.s32 	%r64, %r62, %r17;
	add.s32 	%r65, %r63, %r18;
	add.s32 	%r11, %r64, %r62;
	add.s32 	%r12, %r65, %r63;
	mad.lo.s32 	%r66, %r65, %r80, %r64;
	cvt.u64.u32 	%rd27, %r66;
	add.s64 	%rd7, %rd1, %rd27;
	ld.global.u8 	%rs8, [%rd7+8];
	setp.ne.s16 	%p5, %rs8, 0;
	@%p5 bra 	$L__BB2_9;
	mad.lo.s32 	%r67, %r80, %r12, %r11;
	cvt.u64.u32 	%rd28, %r67;
	add.s64 	%rd29, %rd1, %rd28;
	ld.global.u8 	%rs9, [%rd29+8];
	setp.ne.s16 	%p6, %rs9, 0;
	@%p6 bra 	$L__BB2_9;
	mov.b16 	%rs10, 1;
	st.global.u8 	[%rd7+8], %rs10;
	{ // callseq 3, 0
	.param .b64 param0;
	st.param.b64 	[param0], %rd9;
	.param .b32 param1;
	st.param.b32 	[param1], %r11;
	.param .b32 param2;
	st.param.b32 	[param2], %r12;
	call.uni 
	_ZN4Maze5CarveEii, 
	(
	param0, 
	param1, 
	param2
	);
	} // callseq 3
	ld.global.u32 	%r80, [%rd1];
$L__BB2_9:
	mov.b32 	%r68, 0;
	mov.b32 	%r69, -1;
	mov.b32 	%r70, 1;
	st.local.v4.u32 	[%rd2], {%r70, %r69, %r68, %r68};
	add.s32 	%r72, %r41, -4;
	cvt.u64.u32 	%rd30, %r72;
	and.b64  	%rd31, %rd30, 12;
	add.s64 	%rd32, %rd2, %rd31;
	ld.local.u32 	%r73, [%rd32];
	xor.b64  	%rd33, %rd31, 8;
	add.s64 	%rd34, %rd2, %rd33;
	ld.local.u32 	%r74, [%rd34];
	add.s32 	%r75, %r73, %r17;
	add.s32 	%r76, %r74, %r18;
	add.s32 	%r15, %r75, %r73;
	add.s32 	%r16, %r76, %r74;
	mad.lo.s32 	%r77, %r76, %r80, %r75;
	cvt.u64.u32 	%rd35, %r77;
	add.s64 	%rd8, %rd1, %rd35;
	ld.global.u8 	%rs11, [%rd8+8];
	setp.ne.s16 	%p7, %rs11, 0;
	@%p7 bra 	$L__BB2_12;
	mad.lo.s32 	%r78, %r80, %r16, %r15;
	cvt.u64.u32 	%rd36, %r78;
	add.s64 	%rd37, %rd1, %rd36;
	ld.global.u8 	%rs12, [%rd37+8];
	setp.ne.s16 	%p8, %rs12, 0;
	@%p8 bra 	$L__BB2_12;
	mov.b16 	%rs13, 1;
	st.global.u8 	[%rd8+8], %rs13;
	{ // callseq 4, 0
	.param .b64 param0;
	st.param.b64 	[param0], %rd9;
	.param .b32 param1;
	st.param.b32 	[param1], %r15;
	.param .b32 param2;
	st.param.b32 	[param2], %r16;
	call.uni 
	_ZN4Maze5CarveEii, 
	(
	param0, 
	param1, 
	param2
	);
	} // callseq 4
$L__BB2_12:
	ret;

}


// ===== COMPILED SASS (sm_100) =====

	.target	sm_100

	.elftype	@"ET_EXEC"


//--------------------- .note.nv.tkinfo           --------------------------
	.section	.note.nv.tkinfo,"",@"SHT_NOTE"
	.sectionflags	@"SHF_NOTE_NV_TKINFO"
	.tkinfo
        /*0018*/ 	.word	0x00000002
        /*0030*/ 	.string	""
        /*0030*/ 	.string	"ptxas"
        /*0030*/ 	.string	"Cuda compilation tools, release 13.0, V13.0.88"
        /*0030*/ 	.string	"Build cuda_13.0.r13.0/compiler.36424714_0"
        /*0030*/ 	.string	"-arch sm_100 -m 64 "



//--------------------- .note.nv.cuinfo           --------------------------
	.section	.note.nv.cuinfo,"",@"SHT_NOTE"
	.sectionflags	@"SHF_NOTE_NV_CUINFO"
        /*0018*/ 	.short	0x0002
        /*001a*/ 	.short	0x0064
        /*001c*/ 	.short	0x0082
	.zero		2


//--------------------- .nv.info                  --------------------------
	.section	.nv.info,"",@"SHT_CUDA_INFO"
	.align	4


	//----- nvinfo : EIATTR_REGCOUNT
	.align		4
        /*0000*/ 	.byte	0x04, 0x2f
        /*0002*/ 	.short	(.L_10 - .L_9)
	.align		4
.L_9:
        /*0004*/ 	.word	index@(_Z10createMazeP4MazeP17curandStateXORWOW)
        /*0008*/ 	.word	0x00000022


	//----- nvinfo : EIATTR_FRAME_SIZE
	.align		4
.L_10:
        /*000c*/ 	.byte	0x04, 0x11
        /*000e*/ 	.short	(.L_12 - .L_11)
	.align		4
.L_11:
        /*0010*/ 	.word	index@($_Z10createMazeP4MazeP17curandStateXORWOW$_ZN4Maze5CarveEii)
        /*0014*/ 	.word	0x00000000


	//----- nvinfo : EIATTR_FRAME_SIZE
	.align		4
.L_12:
        /*0018*/ 	.byte	0x04, 0x11
        /*001a*/ 	.short	(.L_14 - .L_13)
	.align		4
.L_13:
        /*001c*/ 	.word	index@(_Z10createMazeP4MazeP17curandStateXORWOW)
        /*0020*/ 	.word	0x00000000


	//----- nvinfo : EIATTR_REGCOUNT
	.align		4
.L_14:
        /*0024*/ 	.byte	0x04, 0x2f
        /*0026*/ 	.short	(.L_16 - .L_15)
	.align		4
.L_15:
        /*0028*/ 	.word	index@(_Z15setupRandStatesP17curandStateXORWOWj)
        /*002c*/ 	.word	0x0000001f


	//----- nvinfo : EIATTR_FRAME_SIZE
	.align		4
.L_16:
        /*0030*/ 	.byte	0x04, 0x11
        /*0032*/ 	.short	(.L_18 - .L_17)
	.align		4
.L_17:
        /*0034*/ 	.word	index@(_Z15setupRandStatesP17curandStateXORWOWj)
        /*0038*/ 	.word	0x00000000


	//----- nvinfo : EIATTR_MIN_STACK_SIZE
	.align		4
.L_18:
        /*003c*/ 	.byte	0x04, 0x12
        /*003e*/ 	.short	(.L_20 - .L_19)
	.align		4
.L_19:
        /*0040*/ 	.word	index@(_Z15setupRandStatesP17curandStateXORWOWj)
        /*0044*/ 	.word	0x00000000


	//----- nvinfo : EIATTR_MIN_STACK_SIZE
	.align		4
.L_20:
        /*0048*/ 	.byte	0x04, 0x12
        /*004a*/ 	.short	(.L_22 - .L_21)
	.align		4
.L_21:
        /*004c*/ 	.word	index@(_Z10createMazeP4MazeP17curandStateXORWOW)
        /*0050*/ 	.word	0x00000000
.L_22:


//--------------------- .nv.compat                --------------------------
	.section	.nv.compat,"",@"SHT_CUDA_COMPAT_INFO"
	.align	4
        /*0000*/ 	.byte	0x02, 0x09, 0x00, 0x00, 0x02, 0x02, 0x01, 0x00, 0x02, 0x05, 0x05, 0x00, 0x03, 0x07, 0x01, 0x01
        /*0010*/ 	.byte	0x02, 0x03, 0x00, 0x00, 0x02, 0x06, 0x01, 0x00, 0x04, 0x0b, 0x08, 0x00, 0x09, 0x00, 0x00, 0x00
        /*0020*/ 	.byte	0x00, 0x00, 0x00, 0x00


//--------------------- .nv.info._Z15setupRandStatesP17curandStateXORWOWj --------------------------
	.section	.nv.info._Z15setupRandStatesP17curandStateXORWOWj,"",@"SHT_CUDA_INFO"
	.sectionflags	@""
	.align	4


	//----- nvinfo : EIATTR_CUDA_API_VERSION
	.align		4
        /*0000*/ 	.byte	0x04, 0x37
        /*0002*/ 	.short	(.L_24 - .L_23)
.L_23:
        /*0004*/ 	.word	0x00000082


	//----- nvinfo : EIATTR_KPARAM_INFO
	.align		4
.L_24:
        /*0008*/ 	.byte	0x04, 0x17
        /*000a*/ 	.short	(.L_26 - .L_25)
.L_25:
        /*000c*/ 	.word	0x00000000
        /*0010*/ 	.short	0x0001
        /*0012*/ 	.short	0x0008
        /*0014*/ 	.byte	0x00, 0xf0, 0x11, 0x00


	//----- nvinfo : EIATTR_KPARAM_INFO
	.align		4
.L_26:
        /*0018*/ 	.byte	0x04, 0x17
        /*001a*/ 	.short	(.L_28 - .L_27)
.L_27:
        /*001c*/ 	.word	0x00000000
        /*0020*/ 	.short	0x0000
        /*0022*/ 	.short	0x0000
        /*0024*/ 	.byte	0x00, 0xf5, 0x21, 0x00


	//----- nvinfo : EIATTR_SPARSE_MMA_MASK
	.align		4
.L_28:
        /*0028*/ 	.byte	0x03, 0x50
        /*002a*/ 	.short	0x0000


	//----- nvinfo : EIATTR_MAXREG_COUNT
	.align		4
        /*002c*/ 	.byte	0x03, 0x1b
        /*002e*/ 	.short	0x00ff


	//----- nvinfo : EIATTR_MERCURY_ISA_VERSION
	.align		4
        /*0030*/ 	.byte	0x03, 0x5f
        /*0032*/ 	.short	0x0101


	//----- nvinfo : EIATTR_VRC_CTA_INIT_COUNT
	.align		4
        /*0034*/ 	.byte	0x02, 0x4a
	.zero		1
	.zero		1


	//----- nvinfo : EIATTR_EXIT_INSTR_OFFSETS
	.align		4
        /*0038*/ 	.byte	0x04, 0x1c
        /*003a*/ 	.short	(.L_30 - .L_29)


	//   ....[0]....
.L_29:
        /*003c*/ 	.word	0x00000ee0


	//----- nvinfo : EIATTR_CRS_STACK_SIZE
	.align		4
.L_30:
        /*0040*/ 	.byte	0x04, 0x1e
        /*0042*/ 	.short	(.L_32 - .L_31)
.L_31:
        /*0044*/ 	.word	0x00000000


	//----- nvinfo : EIATTR_CBANK_PARAM_SIZE
	.align		4
.L_32:
        /*0048*/ 	.byte	0x03, 0x19
        /*004a*/ 	.short	0x000c


	//----- nvinfo : EIATTR_PARAM_CBANK
	.align		4
        /*004c*/ 	.byte	0x04, 0x0a
        /*004e*/ 	.short	(.L_34 - .L_33)
	.align		4
.L_33:
        /*0050*/ 	.word	index@(.nv.constant0._Z15setupRandStatesP17curandStateXORWOWj)
        /*0054*/ 	.short	0x0380
        /*0056*/ 	.short	0x000c


	//----- nvinfo : EIATTR_SW_WAR
	.align		4
.L_34:
        /*0058*/ 	.byte	0x04, 0x36
        /*005a*/ 	.short	(.L_36 - .L_35)
.L_35:
        /*005c*/ 	.word	0x00000008
.L_36:


//--------------------- .nv.info._Z10createMazeP4MazeP17curandStateXORWOW --------------------------
	.section	.nv.info._Z10createMazeP4MazeP17curandStateXORWOW,"",@"SHT_CUDA_INFO"
	.sectionflags	@""
	.align	4


	//----- nvinfo : EIATTR_CUDA_API_VERSION
	.align		4
        /*0000*/ 	.byte	0x04, 0x37
        /*0002*/ 	.short	(.L_38 - .L_37)
.L_37:
        /*0004*/ 	.word	0x00000082


	//----- nvinfo : EIATTR_KPARAM_INFO
	.align		4
.L_38:
        /*0008*/ 	.byte	0x04, 0x17
        /*000a*/ 	.short	(.L_40 - .L_39)
.L_39:
        /*000c*/ 	.word	0x00000000
        /*0010*/ 	.short	0x0001
        /*0012*/ 	.short	0x0008
        /*0014*/ 	.byte	0x00, 0xf5, 0x21, 0x00


	//----- nvinfo : EIATTR_KPARAM_INFO
	.align		4
.L_40:
        /*0018*/ 	.byte	0x04, 0x17
        /*001a*/ 	.short	(.L_42 - .L_41)
.L_41:
        /*001c*/ 	.word	0x00000000
        /*0020*/ 	.short	0x0000
        /*0022*/ 	.short	0x0000
        /*0024*/ 	.byte	0x00, 0xf5, 0x21, 0x00


	//----- nvinfo : EIATTR_SPARSE_MMA_MASK
	.align		4
.L_42:
        /*0028*/ 	.byte	0x03, 0x50
        /*002a*/ 	.short	0x0000


	//----- nvinfo : EIATTR_MAXREG_COUNT
	.align		4
        /*002c*/ 	.byte	0x03, 0x1b
        /*002e*/ 	.short	0x00ff


	//----- nvinfo : EIATTR_MERCURY_ISA_VERSION
	.align		4
        /*0030*/ 	.byte	0x03, 0x5f
        /*0032*/ 	.short	0x0101


	//----- nvinfo : EIATTR_UNUSED_LOAD_BYTE_OFFSET
	.align		4
        /*0034*/ 	.byte	0x04, 0x44
        /*0036*/ 	.short	(.L_44 - .L_43)


	//   ....[0]....
.L_43:
        /*0038*/ 	.word	0x00000100
        /*003c*/ 	.word	0x0000000f


	//----- nvinfo : EIATTR_VRC_CTA_INIT_COUNT
	.align		4
.L_44:
        /*0040*/ 	.byte	0x02, 0x4a
	.zero		1
	.zero		1


	//----- nvinfo : EIATTR_EXIT_INSTR_OFFSETS
	.align		4
        /*0044*/ 	.byte	0x04, 0x1c
        /*0046*/ 	.short	(.L_46 - .L_45)


	//   ....[0]....
.L_45:
        /*0048*/ 	.word	0x00000060


	//   ....[1]....
        /*004c*/ 	.word	0x00001310


	//----- nvinfo : EIATTR_CRS_STACK_SIZE
	.align		4
.L_46:
        /*0050*/ 	.byte	0x04, 0x1e
        /*0052*/ 	.short	(.L_48 - .L_47)
.L_47:
        /*0054*/ 	.word	0x00000000


	//----- nvinfo : EIATTR_CBANK_PARAM_SIZE
	.align		4
.L_48:
        /*0058*/ 	.byte	0x03, 0x19
        /*005a*/ 	.short	0x0010


	//----- nvinfo : EIATTR_PARAM_CBANK
	.align		4
        /*005c*/ 	.byte	0x04, 0x0a
        /*005e*/ 	.short	(.L_50 - .L_49)
	.align		4
.L_49:
        /*0060*/ 	.word	index@(.nv.constant0._Z10createMazeP4MazeP17curandStateXORWOW)
        /*0064*/ 	.short	0x0380
        /*0066*/ 	.short	0x0010


	//----- nvinfo : EIATTR_SW_WAR
	.align		4
.L_50:
        /*0068*/ 	.byte	0x04, 0x36
        /*006a*/ 	.short	(.L_52 - .L_51)
.L_51:
        /*006c*/ 	.word	0x00000008
.L_52:


//--------------------- .nv.callgraph             --------------------------
	.section	.nv.callgraph,"",@"SHT_CUDA_CALLGRAPH"
	.align	4
	.sectionentsize	8
	.align		4
        /*0000*/ 	.word	0x00000000
	.align		4
        /*0004*/ 	.word	0xffffffff
	.align		4
        /*0008*/ 	.word	0x00000000
	.align		4
        /*000c*/ 	.word	0xfffffffe
	.align		4
        /*0010*/ 	.word	0x00000000
	.align		4
        /*0014*/ 	.word	0xfffffffd
	.align		4
        /*0018*/ 	.word	0x00000000
	.align		4
        /*001c*/ 	.word	0xfffffffc


//--------------------- .nv.constant4             --------------------------
	.section	.nv.constant4,"a",@progbits
	.align	8
	.align		8
.nv.constant4:
        /*0000*/ 	.dword	precalc_xorwow_matrix
	.align		8
        /*0008*/ 	.dword	precalc_xorwow_offset_matrix
	.align		8
        /*0010*/ 	.dword	mrg32k3aM1
	.align		8
        /*0018*/ 	.dword	mrg32k3aM2
	.align		8
        /*0020*/ 	.dword	mrg32k3aM1SubSeq
	.align		8
        /*0028*/ 	.dword	mrg32k3aM2SubSeq
	.align		8
        /*0030*/ 	.dword	mrg32k3aM1Seq
	.align		8
        /*0038*/ 	.dword	mrg32k3aM2Seq


//--------------------- .nv.constant3             --------------------------
	.section	.nv.constant3,"a",@progbits
	.align	8
.nv.constant3:
	.type		__cr_lgamma_table,@object
	.size		__cr_lgamma_table,(.L_8 - __cr_lgamma_table)
__cr_lgamma_table:
        /*0000*/ 	.byte	0x00, 0x00, 0x00, 0x00, 0x00, 0x00, 0x00, 0x00, 0x00, 0x00, 0x00, 0x00, 0x00, 0x00, 0x00, 0x00
        /*0010*/ 	.byte	0xef, 0x39, 0xfa, 0xfe, 0x42, 0x2e, 0xe6, 0x3f, 0x02, 0x20, 0x2a, 0xfa, 0x0b, 0xab, 0xfc, 0x3f
        /*0020*/ 	.byte	0xf9, 0x2c, 0x92, 0x7c, 0xa7, 0x6c, 0x09, 0x40, 0xc9, 0x79, 0x44, 0x3c, 0x64, 0x26, 0x13, 0x40
        /*0030*/ 	.byte	0xca, 0x01, 0xcf, 0x3a, 0x27, 0x51, 0x1a, 0x40, 0x30, 0xcc, 0x2d, 0xf3, 0xe1, 0x0c, 0x21, 0x40
        /*0040*/ 	.byte	0x0d, 0xb7, 0xfc, 0x82, 0x8e, 0x35, 0x25, 0x40
.L_8:


//--------------------- .text._Z15setupRandStatesP17curandStateXORWOWj --------------------------
	.section	.text._Z15setupRandStatesP17curandStateXORWOWj,"ax",@progbits
	.align	128
        .global         _Z15setupRandStatesP17curandStateXORWOWj
        .type           _Z15setupRandStatesP17curandStateXORWOWj,@function
        .size           _Z15setupRandStatesP17curandStateXORWOWj,(.L_x_42 - _Z15setupRandStatesP17curandStateXORWOWj)
        .other          _Z15setupRandStatesP17curandStateXORWOWj,@"STO_CUDA_ENTRY STV_DEFAULT"
_Z15setupRandStatesP17curandStateXORWOWj:
.text._Z15setupRandStatesP17curandStateXORWOWj:
[----:B------:R-:W-:Y:S01]  /*0000*/  LDC R1, c[0x0][0x37c] ;  /* 0x0000df00ff017b82 */ /* 0x000fe20000000800 */
[----:B------:R-:W0:Y:S07]  /*0010*/  S2R R13, SR_TID.X ;  /* 0x00000000000d7919 */ /* 0x000e2e0000002100 */
[----:B------:R-:W-:Y:S01]  /*0020*/  S2UR UR4, SR_CTAID.Y ;  /* 0x00000000000479c3 */ /* 0x000fe20000002600 */
[----:B------:R-:W1:Y:S01]  /*0030*/  LDCU UR5, c[0x0][0x370] ;  /* 0x00006e00ff0577ac */ /* 0x000e620008000800 */
[----:B------:R-:W-:Y:S01]  /*0040*/  IMAD.MOV.U32 R5, RZ, RZ, -0x75bd8fc ;  /* 0xf8a42704ff057424 */ /* 0x000fe200078e00ff */
[----:B------:R-:W-:Y:S01]  /*0050*/  BSSY.RECONVERGENT B0, `(.L_x_0) ;  /* 0x00000e5000007945 */ /* 0x000fe20003800200 */
[----:B------:R-:W-:Y:S01]  /*0060*/  IMAD.MOV.U32 R8, RZ, RZ, -0x23270784 ;  /* 0xdcd8f87cff087424 */ /* 0x000fe200078e00ff */
[----:B------:R-:W2:Y:S03]  /*0070*/  LDCU.64 UR8, c[0x0][0x358] ;  /* 0x00006b00ff0877ac */ /* 0x000ea60008000a00 */
[----:B------:R-:W1:Y:S08]  /*0080*/  S2UR UR6, SR_CTAID.X ;  /* 0x00000000000679c3 */ /* 0x000e700000002500 */
[----:B------:R-:W3:Y:S08]  /*0090*/  LDC R0, c[0x0][0x388] ;  /* 0x0000e200ff007b82 */ /* 0x000ef00000000800 */
[----:B------:R-:W0:Y:S08]  /*00a0*/  LDC R2, c[0x0][0x360] ;  /* 0x0000d800ff027b82 */ /* 0x000e300000000800 */
[----:B------:R-:W4:Y:S01]  /*00b0*/  LDC.64 R6, c[0x0][0x380] ;  /* 0x0000e000ff067b82 */ /* 0x000f220000000a00 */
[----:B-1----:R-:W-:Y:S01]  /*00c0*/  UIMAD UR4, UR4, UR5, UR6 ;  /* 0x00000005040472a4 */ /* 0x002fe2000f8e0206 */
[----:B---3--:R-:W-:-:S05]  /*00d0*/  LOP3.LUT R0, R0, 0xaad26b49, RZ, 0x3c, !PT ;  /* 0xaad26b4900007812 */ /* 0x008fca00078e3cff */
[----:B------:R-:W-:Y:S02]  /*00e0*/  IMAD R0, R0, 0x4182bed5, RZ ;  /* 0x4182bed500007824 */ /* 0x000fe400078e02ff */
[----:B0-----:R-:W-:Y:S02]  /*00f0*/  IMAD R13, R2, UR4, R13 ;  /* 0x00000004020d7c24 */ /* 0x001fe4000f8e020d */
[C---:B------:R-:W-:Y:S01]  /*0100*/  VIADD R2, R0.reuse, 0xd9f6dc18 ;  /* 0xd9f6dc1800027836 */ /* 0x040fe20000000000 */
[C---:B------:R-:W-:Y:S01]  /*0110*/  LOP3.LUT R4, R0.reuse, 0x159a55e5, RZ, 0x3c, !PT ;  /* 0x159a55e500047812 */ /* 0x040fe200078e3cff */
[C---:B------:R-:W-:Y:S01]  /*0120*/  VIADD R3, R0.reuse, 0x75bcd15 ;  /* 0x075bcd1500037836 */ /* 0x040fe20000000000 */
[C---:B------:R-:W-:Y:S01]  /*0130*/  ISETP.NE.AND P0, PT, R13.reuse, RZ, PT ;  /* 0x000000ff0d00720c */ /* 0x040fe20003f05270 */
[----:B------:R-:W-:Y:S02]  /*0140*/  VIADD R9, R0, 0x583f19 ;  /* 0x00583f1900097836 */ /* 0x000fe40000000000 */
[----:B----4-:R-:W-:-:S05]  /*0150*/  IMAD.WIDE R6, R13, 0x30, R6 ;  /* 0x000000300d067825 */ /* 0x010fca00078e0206 */
[----:B--2---:R0:W-:Y:S04]  /*0160*/  STG.E.64 desc[UR8][R6.64], R2 ;  /* 0x0000000206007986 */ /* 0x0041e8000c101b08 */
[----:B------:R0:W-:Y:S04]  /*0170*/  STG.E.64 desc[UR8][R6.64+0x8], R4 ;  /* 0x0000080406007986 */ /* 0x0001e8000c101b08 */
[----:B------:R0:W-:Y:S01]  /*0180*/  STG.E.64 desc[UR8][R6.64+0x10], R8 ;  /* 0x0000100806007986 */ /* 0x0001e2000c101b08 */
[----:B------:R-:W-:Y:S05]  /*0190*/  @!P0 BRA `(.L_x_1) ;  /* 0x0000000c00408947 */ /* 0x000fea0003800000 */
[----:B------:R-:W-:Y:S01]  /*01a0*/  SHF.R.S32.HI R0, RZ, 0x1f, R13 ;  /* 0x0000001fff007819 */ /* 0x000fe2000001140d */
[----:B------:R-:W-:-:S07]  /*01b0*/  IMAD.MOV.U32 R12, RZ, RZ, RZ ;  /* 0x000000ffff0c7224 */ /* 0x000fce00078e00ff */
.L_x_7:
[----:B0-----:R-:W-:Y:S01]  /*01c0*/  LOP3.LUT R2, R13, 0x3, RZ, 0xc0, !PT ;  /* 0x000000030d027812 */ /* 0x001fe200078ec0ff */
[----:B------:R-:W-:Y:S03]  /*01d0*/  BSSY.RECONVERGENT B1, `(.L_x_2) ;  /* 0x00000c6000017945 */ /* 0x000fe60003800200 */
[----:B------:R-:W-:-:S04]  /*01e0*/  ISETP.NE.U32.AND P0, PT, R2, RZ, PT ;  /* 0x000000ff0200720c */ /* 0x000fc80003f05070 */
[----:B------:R-:W-:-:S13]  /*01f0*/  ISETP.NE.AND.EX P0, PT, RZ, RZ, PT, P0 ;  /* 0x000000ffff00720c */ /* 0x000fda0003f05300 */
[----:B------:R-:W-:Y:S05]  /*0200*/  @!P0 BRA `(.L_x_3) ;  /* 0x0000000c00088947 */ /* 0x000fea0003800000 */
[----:B------:R-:W0:Y:S01]  /*0210*/  LDC.64 R8, c[0x4][RZ] ;  /* 0x01000000ff087b82 */ /* 0x000e220000000a00 */
[----:B------:R-:W-:Y:S02]  /*0220*/  IMAD.MOV.U32 R14, RZ, RZ, RZ ;  /* 0x000000ffff0e7224 */ /* 0x000fe400078e00ff */
[----:B0-----:R-:W-:-:S07]  /*0230*/  IMAD.WIDE.U32 R8, R12, 0xc80, R8 ;  /* 0x00000c800c087825 */ /* 0x001fce00078e0008 */
.L_x_6:
[----:B0-----:R-:W-:Y:S01]  /*0240*/  IMAD.MOV.U32 R15, RZ, RZ, RZ ;  /* 0x000000ffff0f7224 */ /* 0x001fe200078e00ff */
[----:B------:R-:W-:Y:S01]  /*0250*/  CS2R R2, SRZ ;  /* 0x0000000000027805 */ /* 0x000fe2000001ff00 */
[----:B------:R-:W-:Y:S01]  /*0260*/  IMAD.MOV.U32 R17, RZ, RZ, RZ ;  /* 0x000000ffff117224 */ /* 0x000fe200078e00ff */
[----:B------:R-:W-:-:S07]  /*0270*/  CS2R R4, SRZ ;  /* 0x0000000000047805 */ /* 0x000fce000001ff00 */
.L_x_5:
[----:B------:R-:W-:-:S05]  /*0280*/  IMAD.WIDE.U32 R10, R17, 0x4, R6 ;  /* 0x00000004110a7825 */ /* 0x000fca00078e0006 */
[----:B------:R0:W5:Y:S01]  /*0290*/  LDG.E R16, desc[UR8][R10.64+0x4] ;  /* 0x000004080a107981 */ /* 0x000162000c1e1900 */
[----:B------:R-:W-:-:S07]  /*02a0*/  IMAD.MOV.U32 R19, RZ, RZ, RZ ;  /* 0x000000ffff137224 */ /* 0x000fce00078e00ff */
.L_x_4:
[----:B-----5:R-:W-:Y:S01]  /*02b0*/  SHF.R.U32.HI R24, RZ, R19, R16 ;  /* 0x00000013ff187219 */ /* 0x020fe20000011610 */
[----:B0-----:R-:W-:-:S03]  /*02c0*/  IMAD.SHL.U32 R10, R17, 0x20, RZ ;  /* 0x00000020110a7824 */ /* 0x001fc600078e00ff */
[----:B------:R-:W-:Y:S01]  /*02d0*/  LOP3.LUT R11, R24, 0x1, RZ, 0xc0, !PT ;  /* 0x00000001180b7812 */ /* 0x000fe200078ec0ff */
[----:B------:R-:W-:-:S03]  /*02e0*/  IMAD.IADD R10, R10, 0x1, R19 ;  /* 0x000000010a0a7824 */ /* 0x000fc600078e0213 */
[----:B------:R-:W-:Y:S01]  /*02f0*/  ISETP.NE.U32.AND P0, PT, R11, 0x1, PT ;  /* 0x000000010b00780c */ /* 0x000fe20003f05070 */
[----:B------:R-:W-:-:S03]  /*0300*/  IMAD R11, R10, 0x5, RZ ;  /* 0x000000050a0b7824 */ /* 0x000fc600078e02ff */
[----:B------:R-:W-:Y:S01]  /*0310*/  R2P PR, R24, 0x7e ;  /* 0x0000007e18007804 */ /* 0x000fe20000000000 */
[----:B------:R-:W-:-:S08]  /*0320*/  IMAD.WIDE.U32 R10, R11, 0x4, R8 ;  /* 0x000000040b0a7825 */ /* 0x000fd000078e0008 */
[----:B------:R-:W2:Y:S04]  /*0330*/  @!P0 LDG.E R18, desc[UR8][R10.64] ;  /* 0x000000080a128981 */ /* 0x000ea8000c1e1900 */
[----:B------:R-:W3:Y:S04]  /*0340*/  @!P0 LDG.E R20, desc[UR8][R10.64+0x10] ;  /* 0x000010080a148981 */ /* 0x000ee8000c1e1900 */
[----:B------:R-:W4:Y:S04]  /*0350*/  @P1 LDG.E R22, desc[UR8][R10.64+0x14] ;  /* 0x000014080a161981 */ /* 0x000f28000c1e1900 */
[----:B------:R-:W4:Y:S04]  /*0360*/  @P2 LDG.E R26, desc[UR8][R10.64+0x28] ;  /* 0x000028080a1a2981 */ /* 0x000f28000c1e1900 */
[----:B------:R-:W4:Y:S04]  /*0370*/  @!P0 LDG.E R21, desc[UR8][R10.64+0x4] ;  /* 0x000004080a158981 */ /* 0x000f28000c1e1900 */
[----:B------:R-:W4:Y:S04]  /*0380*/  @!P0 LDG.E R23, desc[UR8][R10.64+0xc] ;  /* 0x00000c080a178981 */ /* 0x000f28000c1e1900 */
[----:B------:R-:W4:Y:S04]  /*0390*/  @P1 LDG.E R25, desc[UR8][R10.64+0x18] ;  /* 0x000018080a191981 */ /* 0x000f28000c1e1900 */
[----:B------:R-:W4:Y:S04]  /*03a0*/  @P3 LDG.E R28, desc[UR8][R10.64+0x3c] ;  /* 0x00003c080a1c3981 */ /* 0x000f28000c1e1900 */
[----:B------:R-:W4:Y:S01]  /*03b0*/  @P6 LDG.E R27, desc[UR8][R10.64+0x7c] ;  /* 0x00007c080a1b6981 */ /* 0x000f22000c1e1900 */
[----:B--2---:R-:W-:-:S03]  /*03c0*/  @!P0 LOP3.LUT R15, R15, R18, RZ, 0x3c, !PT ;  /* 0x000000120f0f8212 */ /* 0x004fc600078e3cff */
[----:B------:R-:W2:Y:S01]  /*03d0*/  @!P0 LDG.E R18, desc[UR8][R10.64+0x8] ;  /* 0x000008080a128981 */ /* 0x000ea2000c1e1900 */
[----:B---3--:R-:W-:-:S03]  /*03e0*/  @!P0 LOP3.LUT R3, R3, R20, RZ, 0x3c, !PT ;  /* 0x0000001403038212 */ /* 0x008fc600078e3cff */
[----:B------:R-:W3:Y:S01]  /*03f0*/  @P1 LDG.E R20, desc[UR8][R10.64+0x24] ;  /* 0x000024080a141981 */ /* 0x000ee2000c1e1900 */
[----:B----4-:R-:W-:-:S03]  /*0400*/  @P1 LOP3.LUT R15, R15, R22, RZ, 0x3c, !PT ;  /* 0x000000160f0f1212 */ /* 0x010fc600078e3cff */
[----:B------:R-:W4:Y:S01]  /*0410*/  @P2 LDG.E R22, desc[UR8][R10.64+0x38] ;  /* 0x000038080a162981 */ /* 0x000f22000c1e1900 */
[----:B------:R-:W-:-:S03]  /*0420*/  @P2 LOP3.LUT R15, R15, R26, RZ, 0x3c, !PT ;  /* 0x0000001a0f0f2212 */ /* 0x000fc600078e3cff */
[----:B------:R-:W4:Y:S01]  /*0430*/  @P4 LDG.E R26, desc[UR8][R10.64+0x50] ;  /* 0x000050080a1a4981 */ /* 0x000f22000c1e1900 */
[----:B------:R-:W-:-:S03]  /*0440*/  @!P0 LOP3.LUT R4, R4, R21, RZ, 0x3c, !PT ;  /* 0x0000001504048212 */ /* 0x000fc600078e3cff */
[----:B------:R-:W4:Y:S01]  /*0450*/  @P1 LDG.E R21, desc[UR8][R10.64+0x20] ;  /* 0x000020080a151981 */ /* 0x000f22000c1e1900 */
[----:B------:R-:W-:-:S03]  /*0460*/  @!P0 LOP3.LUT R2, R2, R23, RZ, 0x3c, !PT ;  /* 0x0000001702028212 */ /* 0x000fc600078e3cff */
[----:B------:R-:W4:Y:S01]  /*0470*/  @P2 LDG.E R23, desc[UR8][R10.64+0x2c] ;  /* 0x00002c080a172981 */ /* 0x000f22000c1e1900 */
[----:B------:R-:W-:-:S03]  /*0480*/  @P1 LOP3.LUT R4, R4, R25, RZ, 0x3c, !PT ;  /* 0x0000001904041212 */ /* 0x000fc600078e3cff */
[----:B------:R-:W4:Y:S01]  /*0490*/  @P2 LDG.E R25, desc[UR8][R10.64+0x34] ;  /* 0x000034080a192981 */ /* 0x000f22000c1e1900 */
[----:B--2---:R-:W-:-:S03]  /*04a0*/  @!P0 LOP3.LUT R5, R5, R18, RZ, 0x3c, !PT ;  /* 0x0000001205058212 */ /* 0x004fc600078e3cff */
[----:B------:R-:W2:Y:S01]  /*04b0*/  @P1 LDG.E R18, desc[UR8][R10.64+0x1c] ;  /* 0x00001c080a121981 */ /* 0x000ea2000c1e1900 */
[----:B---3--:R-:W-:-:S03]  /*04c0*/  @P1 LOP3.LUT R3, R3, R20, RZ, 0x3c, !PT ;  /* 0x0000001403031212 */ /* 0x008fc600078e3cff */
[----:B------:R-:W3:Y:S01]  /*04d0*/  @P2 LDG.E R20, desc[UR8][R10.64+0x30] ;  /* 0x000030080a142981 */ /* 0x000ee2000c1e1900 */
[----:B----4-:R-:W-:-:S03]  /*04e0*/  @P2 LOP3.LUT R3, R3, R22, RZ, 0x3c, !PT ;  /* 0x0000001603032212 */ /* 0x010fc600078e3cff */
[----:B------:R-:W4:Y:S01]  /*04f0*/  @P3 LDG.E R22, desc[UR8][R10.64+0x4c] ;  /* 0x00004c080a163981 */ /* 0x000f22000c1e1900 */
[----:B------:R-:W-:-:S04]  /*0500*/  @P3 LOP3.LUT R15, R15, R28, RZ, 0x3c, !PT ;  /* 0x0000001c0f0f3212 */ /* 0x000fc800078e3cff */
[----:B------:R-:W-:Y:S02]  /*0510*/  @P4 LOP3.LUT R15, R15, R26, RZ, 0x3c, !PT ;  /* 0x0000001a0f0f4212 */ /* 0x000fe400078e3cff */
[----:B------:R-:W-:Y:S01]  /*0520*/  @P1 LOP3.LUT R2, R2, R21, RZ, 0x3c, !PT ;  /* 0x0000001502021212 */ /* 0x000fe200078e3cff */
[----:B------:R-:W4:Y:S04]  /*0530*/  @P5 LDG.E R26, desc[UR8][R10.64+0x64] ;  /* 0x000064080a1a5981 */ /* 0x000f28000c1e1900 */
[----:B------:R-:W4:Y:S01]  /*0540*/  @P3 LDG.E R21, desc[UR8][R10.64+0x40] ;  /* 0x000040080a153981 */ /* 0x000f22000c1e1900 */
[----:B------:R-:W-:Y:S02]  /*0550*/  @P2 LOP3.LUT R4, R4, R23, RZ, 0x3c, !PT ;  /* 0x0000001704042212 */ /* 0x000fe400078e3cff */
[----:B------:R-:W-:Y:S01]  /*0560*/  @P2 LOP3.LUT R2, R2, R25, RZ, 0x3c, !PT ;  /* 0x0000001902022212 */ /* 0x000fe200078e3cff */
[----:B------:R-:W4:Y:S04]  /*0570*/  @P3 LDG.E R23, desc[UR8][R10.64+0x48] ;  /* 0x000048080a173981 */ /* 0x000f28000c1e1900 */
[----:B------:R-:W4:Y:S01]  /*0580*/  @P4 LDG.E R25, desc[UR8][R10.64+0x54] ;  /* 0x000054080a194981 */ /* 0x000f22000c1e1900 */
[----:B--2---:R-:W-:-:S03]  /*0590*/  @P1 LOP3.LUT R5, R5, R18, RZ, 0x3c, !PT ;  /* 0x0000001205051212 */ /* 0x004fc600078e3cff */
[----:B------:R-:W2:Y:S01]  /*05a0*/  @P3 LDG.E R18, desc[UR8][R10.64+0x44] ;  /* 0x000044080a123981 */ /* 0x000ea2000c1e1900 */
[----:B---3--:R-:W-:-:S03]  /*05b0*/  @P2 LOP3.LUT R5, R5, R20, RZ, 0x3c, !PT ;  /* 0x0000001405052212 */ /* 0x008fc600078e3cff */
[----:B------:R-:W3:Y:S01]  /*05c0*/  @P4 LDG.E R20, desc[UR8][R10.64+0x58] ;  /* 0x000058080a144981 */ /* 0x000ee2000c1e1900 */
[----:B----4-:R-:W-:-:S03]  /*05d0*/  @P3 LOP3.LUT R3, R3, R22, RZ, 0x3c, !PT ;  /* 0x0000001603033212 */ /* 0x010fc600078e3cff */
[----:B------:R-:W4:Y:S01]  /*05e0*/  @P4 LDG.E R22, desc[UR8][R10.64+0x60] ;  /* 0x000060080a164981 */ /* 0x000f22000c1e1900 */
[----:B------:R-:W-:Y:S02]  /*05f0*/  LOP3.LUT P0, RZ, R24, 0x80, RZ, 0xc0, !PT ;  /* 0x0000008018ff7812 */ /* 0x000fe4000780c0ff */
[----:B------:R-:W-:Y:S02]  /*0600*/  @P5 LOP3.LUT R15, R15, R26, RZ, 0x3c, !PT ;  /* 0x0000001a0f0f5212 */ /* 0x000fe400078e3cff */
[----:B------:R-:W4:Y:S01]  /*0610*/  @P6 LDG.E R26, desc[UR8][R10.64+0x78] ;  /* 0x000078080a1a6981 */ /* 0x000f22000c1e1900 */
[----:B------:R-:W-:-:S03]  /*0620*/  @P3 LOP3.LUT R4, R4, R21, RZ, 0x3c, !PT ;  /* 0x0000001504043212 */ /* 0x000fc600078e3cff */
[----:B------:R-:W4:Y:S01]  /*0630*/  @P4 LDG.E R21, desc[UR8][R10.64+0x5c] ;  /* 0x00005c080a154981 */ /* 0x000f22000c1e1900 */
[----:B------:R-:W-:-:S03]  /*0640*/  @P3 LOP3.LUT R2, R2, R23, RZ, 0x3c, !PT ;  /* 0x0000001702023212 */ /* 0x000fc600078e3cff */
[----:B------:R-:W4:Y:S01]  /*0650*/  @P5 LDG.E R23, desc[UR8][R10.64+0x68] ;  /* 0x000068080a175981 */ /* 0x000f22000c1e1900 */
[----:B------:R-:W-:-:S03]  /*0660*/  @P4 LOP3.LUT R4, R4, R25, RZ, 0x3c, !PT ;  /* 0x0000001904044212 */ /* 0x000fc600078e3cff */
[----:B------:R-:W4:Y:S01]  /*0670*/  @P5 LDG.E R25, desc[UR8][R10.64+0x70] ;  /* 0x000070080a195981 */ /* 0x000f22000c1e1900 */
[----:B--2---:R-:W-:-:S03]  /*0680*/  @P3 LOP3.LUT R5, R5, R18, RZ, 0x3c, !PT ;  /* 0x0000001205053212 */ /* 0x004fc600078e3cff */
[----:B------:R-:W2:Y:S01]  /*0690*/  @P5 LDG.E R18, desc[UR8][R10.64+0x6c] ;  /* 0x00006c080a125981 */ /* 0x000ea2000c1e1900 */
[----:B---3--:R-:W-:-:S03]  /*06a0*/  @P4 LOP3.LUT R5, R5, R20, RZ, 0x3c, !PT ;  /* 0x0000001405054212 */ /* 0x008fc600078e3cff */
[----:B------:R-:W3:Y:S01]  /*06b0*/  @P5 LDG.E R20, desc[UR8][R10.64+0x74] ;  /* 0x000074080a145981 */ /* 0x000ee2000c1e1900 */
[----:B----4-:R-:W-:-:S03]  /*06c0*/  @P4 LOP3.LUT R3, R3, R22, RZ, 0x3c, !PT ;  /* 0x0000001603034212 */ /* 0x010fc600078e3cff */
[----:B------:R-:W4:Y:S01]  /*06d0*/  @P0 LDG.E R22, desc[UR8][R10.64+0x8c] ;  /* 0x00008c080a160981 */ /* 0x000f22000c1e1900 */
[----:B------:R-:W-:-:S03]  /*06e0*/  @P6 LOP3.LUT R15, R15, R26, RZ, 0x3c, !PT ;  /* 0x0000001a0f0f6212 */ /* 0x000fc600078e3cff */
        /* <DEDUP_REMOVED lines=13> */
[----:B------:R-:W-:Y:S02]  /*07c0*/  @P6 LOP3.LUT R4, R4, R27, RZ, 0x3c, !PT ;  /* 0x0000001b04046212 */ /* 0x000fe400078e3cff */
[----:B------:R-:W-:Y:S02]  /*07d0*/  @P6 LOP3.LUT R2, R2, R21, RZ, 0x3c, !PT ;  /* 0x0000001502026212 */ /* 0x000fe400078e3cff */
[----:B------:R-:W-:Y:S02]  /*07e0*/  @P0 LOP3.LUT R4, R4, R23, RZ, 0x3c, !PT ;  /* 0x0000001704040212 */ /* 0x000fe400078e3cff */
[----:B------:R-:W-:Y:S02]  /*07f0*/  @P0 LOP3.LUT R2, R2, R25, RZ, 0x3c, !PT ;  /* 0x0000001902020212 */ /* 0x000fe400078e3cff */
[----:B--2---:R-:W-:Y:S02]  /*0800*/  @P6 LOP3.LUT R5, R5, R18, RZ, 0x3c, !PT ;  /* 0x0000001205056212 */ /* 0x004fe400078e3cff */
[----:B---3--:R-:W-:-:S02]  /*0810*/  @P6 LOP3.LUT R3, R3, R20, RZ, 0x3c, !PT ;  /* 0x0000001403036212 */ /* 0x008fc400078e3cff */
[----:B----4-:R-:W-:Y:S02]  /*0820*/  @P0 LOP3.LUT R5, R5, R22, RZ, 0x3c, !PT ;  /* 0x0000001605050212 */ /* 0x010fe400078e3cff */
[----:B------:R-:W-:Y:S02]  /*0830*/  @P0 LOP3.LUT R3, R3, R26, RZ, 0x3c, !PT ;  /* 0x0000001a03030212 */ /* 0x000fe400078e3cff */
[----:B------:R-:W-:-:S13]  /*0840*/  R2P PR, R24.B1, 0x7f ;  /* 0x0000007f18007804 */ /* 0x000fda0000001000 */
[----:B------:R-:W2:Y:S04]  /*0850*/  @P0 LDG.E R18, desc[UR8][R10.64+0xa0] ;  /* 0x0000a0080a120981 */ /* 0x000ea8000c1e1900 */
[----:B------:R-:W3:Y:S04]  /*0860*/  @P1 LDG.E R22, desc[UR8][R10.64+0xb4] ;  /* 0x0000b4080a161981 */ /* 0x000ee8000c1e1900 */
[----:B------:R-:W4:Y:S04]  /*0870*/  @P2 LDG.E R26, desc[UR8][R10.64+0xc8] ;  /* 0x0000c8080a1a2981 */ /* 0x000f28000c1e1900 */
[----:B------:R-:W4:Y:S04]  /*0880*/  @P3 LDG.E R28, desc[UR8][R10.64+0xdc] ;  /* 0x0000dc080a1c3981 */ /* 0x000f28000c1e1900 */
[----:B------:R-:W4:Y:S04]  /*0890*/  @P0 LDG.E R23, desc[UR8][R10.64+0xa4] ;  /* 0x0000a4080a170981 */ /* 0x000f28000c1e1900 */
[----:B------:R-:W4:Y:S04]  /*08a0*/  @P0 LDG.E R20, desc[UR8][R10.64+0xa8] ;  /* 0x0000a8080a140981 */ /* 0x000f28000c1e1900 */
[----:B------:R-:W4:Y:S04]  /*08b0*/  @P4 LDG.E R25, desc[UR8][R10.64+0xf0] ;  /* 0x0000f0080a194981 */ /* 0x000f28000c1e1900 */
        /* <DEDUP_REMOVED lines=21> */
[----:B------:R-:W-:Y:S02]  /*0a10*/  LOP3.LUT P0, RZ, R24, 0x8000, RZ, 0xc0, !PT ;  /* 0x0000800018ff7812 */ /* 0x000fe4000780c0ff */
[----:B----4-:R-:W-:Y:S01]  /*0a20*/  @P5 LOP3.LUT R15, R15, R26, RZ, 0x3c, !PT ;  /* 0x0000001a0f0f5212 */ /* 0x010fe200078e3cff */
[----:B------:R-:W4:Y:S04]  /*0a30*/  @P3 LDG.E R24, desc[UR8][R10.64+0xe4] ;  /* 0x0000e4080a183981 */ /* 0x000f28000c1e1900 */
[----:B------:R-:W2:Y:S01]  /*0a40*/  @P6 LDG.E R26, desc[UR8][R10.64+0x118] ;  /* 0x000118080a1a6981 */ /* 0x000ea2000c1e1900 */
        /* <DEDUP_REMOVED lines=8> */
[----:B---3--:R-:W-:-:S03]  /*0ad0*/  @P2 LOP3.LUT R3, R3, R22, RZ, 0x3c, !PT ;  /* 0x0000001603032212 */ /* 0x008fc600078e3cff */
[----:B------:R-:W3:Y:S01]  /*0ae0*/  @P4 LDG.E R22, desc[UR8][R10.64+0x100] ;  /* 0x000100080a164981 */ /* 0x000ee2000c1e1900 */
[----:B--2---:R-:W-:-:S03]  /*0af0*/  @P6 LOP3.LUT R15, R15, R26, RZ, 0x3c, !PT ;  /* 0x0000001a0f0f6212 */ /* 0x004fc600078e3cff */
[----:B------:R-:W2:Y:S01]  /*0b00*/  @P0 LDG.E R26, desc[UR8][R10.64+0x12c] ;  /* 0x00012c080a1a0981 */ /* 0x000ea2000c1e1900 */
[----:B----4-:R-:W-:-:S03]  /*0b10*/  @P2 LOP3.LUT R2, R2, R23, RZ, 0x3c, !PT ;  /* 0x0000001702022212 */ /* 0x010fc600078e3cff */
[----:B------:R-:W4:Y:S01]  /*0b20*/  @P4 LDG.E R23, desc[UR8][R10.64+0xfc] ;  /* 0x0000fc080a174981 */ /* 0x000f22000c1e1900 */
[----:B------:R-:W-:-:S03]  /*0b30*/  @P2 LOP3.LUT R5, R5, R20, RZ, 0x3c, !PT ;  /* 0x0000001405052212 */ /* 0x000fc600078e3cff */
[----:B------:R-:W4:Y:S01]  /*0b40*/  @P4 LDG.E R20, desc[UR8][R10.64+0xf8] ;  /* 0x0000f8080a144981 */ /* 0x000f22000c1e1900 */
[----:B------:R-:W-:Y:S02]  /*0b50*/  @P3 LOP3.LUT R2, R2, R27, RZ, 0x3c, !PT ;  /* 0x0000001b02023212 */ /* 0x000fe400078e3cff */
[----:B------:R-:W-:Y:S01]  /*0b60*/  @P3 LOP3.LUT R4, R4, R25, RZ, 0x3c, !PT ;  /* 0x0000001904043212 */ /* 0x000fe200078e3cff */
[----:B------:R-:W4:Y:S01]  /*0b70*/  @P5 LDG.E R27, desc[UR8][R10.64+0x110] ;  /* 0x000110080a1b5981 */ /* 0x000f22000c1e1900 */
[----:B------:R-:W-:-:S03]  /*0b80*/  @P3 LOP3.LUT R5, R5, R24, RZ, 0x3c, !PT ;  /* 0x0000001805053212 */ /* 0x000fc600078e3cff */
[----:B------:R-:W4:Y:S04]  /*0b90*/  @P5 LDG.E R25, desc[UR8][R10.64+0x108] ;  /* 0x000108080a195981 */ /* 0x000f28000c1e1900 */
        /* <DEDUP_REMOVED lines=19> */
[----:B------:R-:W-:-:S05]  /*0cd0*/  VIADD R19, R19, 0x10 ;  /* 0x0000001013137836 */ /* 0x000fca0000000000 */
[----:B------:R-:W-:Y:S02]  /*0ce0*/  ISETP.NE.AND P1, PT, R19, 0x20, PT ;  /* 0x000000201300780c */ /* 0x000fe40003f25270 */
[----:B------:R-:W-:Y:S02]  /*0cf0*/  @P5 LOP3.LUT R3, R3, R18, RZ, 0x3c, !PT ;  /* 0x0000001203035212 */ /* 0x000fe400078e3cff */
[----:B------:R-:W-:Y:S02]  /*0d00*/  @P6 LOP3.LUT R4, R4, R21, RZ, 0x3c, !PT ;  /* 0x0000001504046212 */ /* 0x000fe400078e3cff */
[----:B---3--:R-:W-:-:S04]  /*0d10*/  @P6 LOP3.LUT R3, R3, R22, RZ, 0x3c, !PT ;  /* 0x0000001603036212 */ /* 0x008fc800078e3cff */
[----:B--2---:R-:W-:Y:S02]  /*0d20*/  @P0 LOP3.LUT R3, R3, R26, RZ, 0x3c, !PT ;  /* 0x0000001a03030212 */ /* 0x004fe400078e3cff */
[----:B----4-:R-:W-:Y:S02]  /*0d30*/  @P6 LOP3.LUT R2, R2, R23, RZ, 0x3c, !PT ;  /* 0x0000001702026212 */ /* 0x010fe400078e3cff */
[----:B------:R-:W-:Y:S02]  /*0d40*/  @P6 LOP3.LUT R5, R5, R20, RZ, 0x3c, !PT ;  /* 0x0000001405056212 */ /* 0x000fe400078e3cff */
[----:B------:R-:W-:Y:S02]  /*0d50*/  @P0 LOP3.LUT R2, R2, R27, RZ, 0x3c, !PT ;  /* 0x0000001b02020212 */ /* 0x000fe400078e3cff */
[----:B------:R-:W-:Y:S02]  /*0d60*/  @P0 LOP3.LUT R4, R4, R25, RZ, 0x3c, !PT ;  /* 0x0000001904040212 */ /* 0x000fe400078e3cff */
[----:B------:R-:W-:Y:S01]  /*0d70*/  @P0 LOP3.LUT R5, R5, R24, RZ, 0x3c, !PT ;  /* 0x0000001805050212 */ /* 0x000fe200078e3cff */
[----:B------:R-:W-:Y:S06]  /*0d80*/  @P1 BRA `(.L_x_4) ;  /* 0xfffffff400481947 */ /* 0x000fec000383ffff */
[----:B------:R-:W-:-:S05]  /*0d90*/  VIADD R17, R17, 0x1 ;  /* 0x0000000111117836 */ /* 0x000fca0000000000 */
[----:B------:R-:W-:-:S13]  /*0da0*/  ISETP.NE.AND P0, PT, R17, 0x5, PT ;  /* 0x000000051100780c */ /* 0x000fda0003f05270 */
[----:B------:R-:W-:Y:S05]  /*0db0*/  @P0 BRA `(.L_x_5) ;  /* 0xfffffff400300947 */ /* 0x000fea000383ffff */
[----:B------:R0:W-:Y:S01]  /*0dc0*/  STG.E.64 desc[UR8][R6.64+0x8], R4 ;  /* 0x0000080406007986 */ /* 0x0001e2000c101b08 */
[----:B------:R-:W-:Y:S01]  /*0dd0*/  VIADD R14, R14, 0x1 ;  /* 0x000000010e0e7836 */ /* 0x000fe20000000000 */
[----:B------:R-:W-:Y:S02]  /*0de0*/  LOP3.LUT R11, R13, 0x3, RZ, 0xc0, !PT ;  /* 0x000000030d0b7812 */ /* 0x000fe400078ec0ff */
[----:B------:R0:W-:Y:S02]  /*0df0*/  STG.E.64 desc[UR8][R6.64+0x10], R2 ;  /* 0x0000100206007986 */ /* 0x0001e4000c101b08 */
[----:B------:R-:W-:Y:S02]  /*0e00*/  ISETP.GE.U32.AND P0, PT, R14, R11, PT ;  /* 0x0000000b0e00720c */ /* 0x000fe40003f06070 */
[----:B------:R0:W-:Y:S11]  /*0e10*/  STG.E desc[UR8][R6.64+0x4], R15 ;  /* 0x0000040f06007986 */ /* 0x0001f6000c101908 */
[----:B------:R-:W-:Y:S05]  /*0e20*/  @!P0 BRA `(.L_x_6) ;  /* 0xfffffff400048947 */ /* 0x000fea000383ffff */
.L_x_3:
[----:B------:R-:W-:Y:S05]  /*0e30*/  BSYNC.RECONVERGENT B1 ;  /* 0x0000000000017941 */ /* 0x000fea0003800200 */
.L_x_2:
[C---:B------:R-:W-:Y:S01]  /*0e40*/  ISETP.GT.U32.AND P0, PT, R13.reuse, 0x3, PT ;  /* 0x000000030d00780c */ /* 0x040fe20003f04070 */
[----:B------:R-:W-:Y:S01]  /*0e50*/  VIADD R12, R12, 0x1 ;  /* 0x000000010c0c7836 */ /* 0x000fe20000000000 */
[--C-:B------:R-:W-:Y:S02]  /*0e60*/  SHF.R.U64 R13, R13, 0x2, R0.reuse ;  /* 0x000000020d0d7819 */ /* 0x100fe40000001200 */
[----:B------:R-:W-:Y:S02]  /*0e70*/  ISETP.GT.U32.AND.EX P0, PT, R0, RZ, PT, P0 ;  /* 0x000000ff0000720c */ /* 0x000fe40003f04100 */
[----:B------:R-:W-:-:S11]  /*0e80*/  SHF.R.U32.HI R0, RZ, 0x2, R0 ;  /* 0x00000002ff007819 */ /* 0x000fd60000011600 */
[----:B------:R-:W-:Y:S05]  /*0e90*/  @P0 BRA `(.L_x_7) ;  /* 0xfffffff000c80947 */ /* 0x000fea000383ffff */
.L_x_1:
[----:B------:R-:W-:Y:S05]  /*0ea0*/  BSYNC.RECONVERGENT B0 ;  /* 0x0000000000007941 */ /* 0x000fea0003800200 */
.L_x_0:
[----:B------:R-:W-:Y:S04]  /*0eb0*/  STG.E.64 desc[UR8][R6.64+0x18], RZ ;  /* 0x000018ff06007986 */ /* 0x000fe8000c101b08 */
[----:B------:R-:W-:Y:S04]  /*0ec0*/  STG.E desc[UR8][R6.64+0x20], RZ ;  /* 0x000020ff06007986 */ /* 0x000fe8000c101908 */
[----:B------:R-:W-:Y:S01]  /*0ed0*/  STG.E.64 desc[UR8][R6.64+0x28], RZ ;  /* 0x000028ff06007986 */ /* 0x000fe2000c101b08 */
[----:B------:R-:W-:Y:S05]  /*0ee0*/  EXIT ;  /* 0x000000000000794d */ /* 0x000fea0003800000 */
.L_x_8:
[----:B------:R-:W-:-:S00]  /*0ef0*/  BRA `(.L_x_8) ;  /* 0xfffffffc00fc7947 */ /* 0x000fc0000383ffff */
[----:B------:R-:W-:-:S00]  /*0f00*/  NOP ;  /* 0x0000000000007918 */ /* 0x000fc00000000000 */
[----:B------:R-:W-:-:S00]  /*0f10*/  NOP ;  /* 0x0000000000007918 */ /* 0x000fc00000000000 */
[----:B------:R-:W-:-:S00]  /*0f20*/  NOP ;  /* 0x0000000000007918 */ /* 0x000fc00000000000 */
[----:B------:R-:W-:-:S00]  /*0f30*/  NOP ;  /* 0x0000000000007918 */ /* 0x000fc00000000000 */
[----:B------:R-:W-:-:S00]  /*0f40*/  NOP ;  /* 0x0000000000007918 */ /* 0x000fc00000000000 */
[----:B------:R-:W-:-:S00]  /*0f50*/  NOP ;  /* 0x0000000000007918 */ /* 0x000fc00000000000 */
[----:B------:R-:W-:-:S00]  /*0f60*/  NOP ;  /* 0x0000000000007918 */ /* 0x000fc00000000000 */
[----:B------:R-:W-:-:S00]  /*0f70*/  NOP ;  /* 0x0000000000007918 */ /* 0x000fc00000000000 */
.L_x_42:


//--------------------- .text._Z10createMazeP4MazeP17curandStateXORWOW --------------------------
	.section	.text._Z10createMazeP4MazeP17curandStateXORWOW,"ax",@progbits
	.align	128
        .global         _Z10createMazeP4MazeP17curandStateXORWOW
        .type           _Z10createMazeP4MazeP17curandStateXORWOW,@function
        .size           _Z10createMazeP4MazeP17curandStateXORWOW,(.L_x_41 - _Z10createMazeP4MazeP17curandStateXORWOW)
        .other          _Z10createMazeP4MazeP17curandStateXORWOW,@"STO_CUDA_ENTRY STV_DEFAULT"
_Z10createMazeP4MazeP17curandStateXORWOW:
.text._Z10createMazeP4MazeP17curandStateXORWOW:
[----:B------:R-:W0:Y:S01]  /*0000*/  LDC R1, c[0x0][0x37c] ;  /* 0x0000df00ff017b82 */ /* 0x000e220000000800 */
[----:B------:R-:W1:Y:S07]  /*0010*/  S2R R3, SR_TID.X ;  /* 0x0000000000037919 */ /* 0x000e6e0000002100 */
[----:B------:R-:W1:Y:S08]  /*0020*/  S2UR UR4, SR_CTAID.X ;  /* 0x00000000000479c3 */ /* 0x000e700000002500 */
[----:B------:R-:W1:Y:S02]  /*0030*/  LDC R0, c[0x0][0x360] ;  /* 0x0000d800ff007b82 */ /* 0x000e640000000800 */
[----:B-1----:R-:W-:-:S05]  /*0040*/  IMAD R3, R0, UR4, R3 ;  /* 0x0000000400037c24 */ /* 0x002fca000f8e0203 */
[----:B------:R-:W-:-:S13]  /*0050*/  ISETP.GT.AND P0, PT, R3, 0x63, PT ;  /* 0x000000630300780c */ /* 0x000fda0003f04270 */
[----:B0-----:R-:W-:Y:S05]  /*0060*/  @P0 EXIT ;  /* 0x000000000000094d */ /* 0x001fea0003800000 */
[----:B------:R-:W0:Y:S01]  /*0070*/  LDC.64 R4, c[0x0][0x388] ;  /* 0x0000e200ff047b82 */ /* 0x000e220000000a00 */
[----:B------:R-:W1:Y:S07]  /*0080*/  LDCU.64 UR36, c[0x0][0x358] ;  /* 0x00006b00ff2477ac */ /* 0x000e6e0008000a00 */
[----:B------:R-:W2:Y:S01]  /*0090*/  LDC.64 R16, c[0x0][0x380] ;  /* 0x0000e000ff107b82 */ /* 0x000ea20000000a00 */
[----:B0-----:R-:W-:-:S05]  /*00a0*/  IMAD.WIDE R4, R3, 0x30, R4 ;  /* 0x0000003003047825 */ /* 0x001fca00078e0204 */
[----:B-1----:R-:W3:Y:S01]  /*00b0*/  LDG.E.64 R6, desc[UR36][R4.64] ;  /* 0x0000002404067981 */ /* 0x002ee2000c1e1b00 */
[----:B--2---:R-:W-:-:S03]  /*00c0*/  IMAD.WIDE R16, R3, 0x3c0, R16 ;  /* 0x000003c003107825 */ /* 0x004fc600078e0210 */
[----:B------:R-:W2:Y:S04]  /*00d0*/  LDG.E.64 R8, desc[UR36][R4.64+0x8] ;  /* 0x0000082404087981 */ /* 0x000ea8000c1e1b00 */
[----:B------:R-:W4:Y:S04]  /*00e0*/  LDG.E.64 R10, desc[UR36][R4.64+0x10] ;  /* 0x00001024040a7981 */ /* 0x000f28000c1e1b00 */
[----:B------:R-:W5:Y:S04]  /*00f0*/  LDG.E.64 R12, desc[UR36][R4.64+0x18] ;  /* 0x00001824040c7981 */ /* 0x000f68000c1e1b00 */
[----:B------:R-:W5:Y:S04]  /*0100*/  LDG.E.64 R14, desc[UR36][R4.64+0x20] ;  /* 0x00002024040e7981 */ /* 0x000f68000c1e1b00 */
[----:B------:R-:W5:Y:S04]  /*0110*/  LDG.E.64 R18, desc[UR36][R4.64+0x28] ;  /* 0x0000282404127981 */ /* 0x000f68000c1e1b00 */
[----:B------:R-:W5:Y:S01]  /*0120*/  LDG.E.64 R2, desc[UR36][R16.64] ;  /* 0x0000002410027981 */ /* 0x000f62000c1e1b00 */
[----:B------:R-:W-:Y:S03]  /*0130*/  BSSY.RECONVERGENT B0, `(.L_x_9) ;  /* 0x000003b000007945 */ /* 0x000fe60003800200 */
[----:B---3--:R0:W-:Y:S04]  /*0140*/  STG.E.64 desc[UR36][R16.64+0x390], R6 ;  /* 0x0003900610007986 */ /* 0x0081e8000c101b24 */
[----:B--2---:R0:W-:Y:S04]  /*0150*/  STG.E.64 desc[UR36][R16.64+0x398], R8 ;  /* 0x0003980810007986 */ /* 0x0041e8000c101b24 */
[----:B----4-:R0:W-:Y:S04]  /*0160*/  STG.E.64 desc[UR36][R16.64+0x3a0], R10 ;  /* 0x0003a00a10007986 */ /* 0x0101e8000c101b24 */
[----:B-----5:R0:W-:Y:S04]  /*0170*/  STG.E.64 desc[UR36][R16.64+0x3a8], R12 ;  /* 0x0003a80c10007986 */ /* 0x0201e8000c101b24 */
[----:B------:R0:W-:Y:S04]  /*0180*/  STG.E.64 desc[UR36][R16.64+0x3b0], R14 ;  /* 0x0003b00e10007986 */ /* 0x0001e8000c101b24 */
[----:B------:R0:W-:Y:S01]  /*0190*/  STG.E.64 desc[UR36][R16.64+0x3b8], R18 ;  /* 0x0003b81210007986 */ /* 0x0001e2000c101b24 */
[----:B------:R-:W-:-:S05]  /*01a0*/  IMAD R0, R2, R3, RZ ;  /* 0x0000000302007224 */ /* 0x000fca00078e02ff */
[----:B------:R-:W-:-:S13]  /*01b0*/  ISETP.GE.AND P0, PT, R0, 0x1, PT ;  /* 0x000000010000780c */ /* 0x000fda0003f06270 */
[----:B0-----:R-:W-:Y:S05]  /*01c0*/  @!P0 BRA `(.L_x_10) ;  /* 0x0000000000c48947 */ /* 0x001fea0003800000 */
[C---:B------:R-:W-:Y:S01]  /*01d0*/  ISETP.GE.U32.AND P0, PT, R0.reuse, 0x8, PT ;  /* 0x000000080000780c */ /* 0x040fe20003f06070 */
[----:B------:R-:W-:Y:S01]  /*01e0*/  BSSY.RECONVERGENT B1, `(.L_x_11) ;  /* 0x0000018000017945 */ /* 0x000fe20003800200 */
[----:B------:R-:W-:Y:S01]  /*01f0*/  LOP3.LUT R10, R0, 0x7, RZ, 0xc0, !PT ;  /* 0x00000007000a7812 */ /* 0x000fe200078ec0ff */
[----:B------:R-:W-:-:S03]  /*0200*/  IMAD.MOV.U32 R7, RZ, RZ, RZ ;  /* 0x000000ffff077224 */ /* 0x000fc600078e00ff */
[----:B------:R-:W-:-:S07]  /*0210*/  ISETP.NE.AND P1, PT, R10, RZ, PT ;  /* 0x000000ff0a00720c */ /* 0x000fce0003f25270 */
[----:B------:R-:W-:Y:S06]  /*0220*/  @!P0 BRA `(.L_x_12) ;  /* 0x00000000004c8947 */ /* 0x000fec0003800000 */
[----:B------:R-:W-:Y:S02]  /*0230*/  IADD3 R8, P0, PT, R16, 0xf, RZ ;  /* 0x0000000f10087810 */ /* 0x000fe40007f1e0ff */
[----:B------:R-:W-:-:S03]  /*0240*/  LOP3.LUT R7, R0, 0x7ffffff8, RZ, 0xc0, !PT ;  /* 0x7ffffff800077812 */ /* 0x000fc600078ec0ff */
[----:B------:R-:W-:Y:S02]  /*0250*/  IMAD.X R9, RZ, RZ, R17, P0 ;  /* 0x000000ffff097224 */ /* 0x000fe400000e0611 */
[----:B------:R-:W-:-:S07]  /*0260*/  IMAD.MOV R6, RZ, RZ, -R7 ;  /* 0x000000ffff067224 */ /* 0x000fce00078e0a07 */
.L_x_13:
[----:B0-----:R-:W-:Y:S01]  /*0270*/  IMAD.MOV.U32 R4, RZ, RZ, R8 ;  /* 0x000000ffff047224 */ /* 0x001fe200078e0008 */
[----:B------:R-:W-:Y:S01]  /*0280*/  IADD3 R6, PT, PT, R6, 0x8, RZ ;  /* 0x0000000806067810 */ /* 0x000fe20007ffe0ff */
[----:B------:R-:W-:-:S03]  /*0290*/  IMAD.MOV.U32 R5, RZ, RZ, R9 ;  /* 0x000000ffff057224 */ /* 0x000fc600078e0009 */
[----:B------:R-:W-:Y:S02]  /*02a0*/  ISETP.NE.AND P0, PT, R6, RZ, PT ;  /* 0x000000ff0600720c */ /* 0x000fe40003f05270 */
[----:B------:R0:W-:Y:S01]  /*02b0*/  STG.E.U8 desc[UR36][R4.64+-0x7], RZ ;  /* 0xfffff9ff04007986 */ /* 0x0001e2000c101124 */
[----:B------:R-:W-:-:S03]  /*02c0*/  IADD3 R8, P2, PT, R4, 0x8, RZ ;  /* 0x0000000804087810 */ /* 0x000fc60007f5e0ff */
[----:B------:R0:W-:Y:S02]  /*02d0*/  STG.E.U8 desc[UR36][R4.64+-0x6], RZ ;  /* 0xfffffaff04007986 */ /* 0x0001e4000c101124 */
[----:B------:R-:W-:Y:S02]  /*02e0*/  IMAD.X R9, RZ, RZ, R5, P2 ;  /* 0x000000ffff097224 */ /* 0x000fe400010e0605 */
[----:B------:R0:W-:Y:S04]  /*02f0*/  STG.E.U8 desc[UR36][R4.64+-0x5], RZ ;  /* 0xfffffbff04007986 */ /* 0x0001e8000c101124 */
[----:B------:R0:W-:Y:S04]  /*0300*/  STG.E.U8 desc[UR36][R4.64+-0x4], RZ ;  /* 0xfffffcff04007986 */ /* 0x0001e8000c101124 */
[----:B------:R0:W-:Y:S04]  /*0310*/  STG.E.U8 desc[UR36][R4.64+-0x3], RZ ;  /* 0xfffffdff04007986 */ /* 0x0001e8000c101124 */
[----:B------:R0:W-:Y:S04]  /*0320*/  STG.E.U8 desc[UR36][R4.64+-0x2], RZ ;  /* 0xfffffeff04007986 */ /* 0x0001e8000c101124 */
[----:B------:R0:W-:Y:S04]  /*0330*/  STG.E.U8 desc[UR36][R4.64+-0x1], RZ ;  /* 0xffffffff04007986 */ /* 0x0001e8000c101124 */
[----:B------:R0:W-:Y:S01]  /*0340*/  STG.E.U8 desc[UR36][R4.64], RZ ;  /* 0x000000ff04007986 */ /* 0x0001e2000c101124 */
[----:B------:R-:W-:Y:S05]  /*0350*/  @P0 BRA `(.L_x_13) ;  /* 0xfffffffc00c40947 */ /* 0x000fea000383ffff */
.L_x_12:
[----:B------:R-:W-:Y:S05]  /*0360*/  BSYNC.RECONVERGENT B1 ;  /* 0x0000000000017941 */ /* 0x000fea0003800200 */
.L_x_11:
[----:B------:R-:W-:Y:S05]  /*0370*/  @!P1 BRA `(.L_x_10) ;  /* 0x0000000000589947 */ /* 0x000fea0003800000 */
[----:B------:R-:W-:Y:S02]  /*0380*/  ISETP.GE.U32.AND P0, PT, R10, 0x4, PT ;  /* 0x000000040a00780c */ /* 0x000fe40003f06070 */
[----:B------:R-:W-:-:S11]  /*0390*/  LOP3.LUT R6, R0, 0x3, RZ, 0xc0, !PT ;  /* 0x0000000300067812 */ /* 0x000fd600078ec0ff */
[----:B0-----:R-:W-:Y:S01]  /*03a0*/  @P0 IADD3 R4, P1, PT, R16, R7, RZ ;  /* 0x0000000710040210 */ /* 0x001fe20007f3e0ff */
[----:B------:R-:W-:-:S04]  /*03b0*/  @P0 VIADD R7, R7, 0x4 ;  /* 0x0000000407070836 */ /* 0x000fc80000000000 */
[----:B------:R-:W-:Y:S01]  /*03c0*/  @P0 IMAD.X R5, RZ, RZ, R17, P1 ;  /* 0x000000ffff050224 */ /* 0x000fe200008e0611 */
[----:B------:R-:W-:-:S04]  /*03d0*/  ISETP.NE.AND P1, PT, R6, RZ, PT ;  /* 0x000000ff0600720c */ /* 0x000fc80003f25270 */
[----:B------:R1:W-:Y:S04]  /*03e0*/  @P0 STG.E.U8 desc[UR36][R4.64+0x8], RZ ;  /* 0x000008ff04000986 */ /* 0x0003e8000c101124 */
[----:B------:R1:W-:Y:S04]  /*03f0*/  @P0 STG.E.U8 desc[UR36][R4.64+0x9], RZ ;  /* 0x000009ff04000986 */ /* 0x0003e8000c101124 */
[----:B------:R1:W-:Y:S04]  /*0400*/  @P0 STG.E.U8 desc[UR36][R4.64+0xa], RZ ;  /* 0x00000aff04000986 */ /* 0x0003e8000c101124 */
[----:B------:R1:W-:Y:S01]  /*0410*/  @P0 STG.E.U8 desc[UR36][R4.64+0xb], RZ ;  /* 0x00000bff04000986 */ /* 0x0003e2000c101124 */
[----:B------:R-:W-:Y:S05]  /*0420*/  @!P1 BRA `(.L_x_10) ;  /* 0x00000000002c9947 */ /* 0x000fea0003800000 */
[----:B------:R-:W-:Y:S02]  /*0430*/  ISETP.NE.AND P0, PT, R6, 0x1, PT ;  /* 0x000000010600780c */ /* 0x000fe40003f05270 */
[----:B------:R-:W-:-:S04]  /*0440*/  LOP3.LUT R0, R0, 0x1, RZ, 0xc0, !PT ;  /* 0x0000000100007812 */ /* 0x000fc800078ec0ff */
[----:B------:R-:W-:-:S07]  /*0450*/  ISETP.NE.U32.AND P1, PT, R0, 0x1, PT ;  /* 0x000000010000780c */ /* 0x000fce0003f25070 */
[----:B------:R-:W-:Y:S01]  /*0460*/  @P0 IADD3 R6, P3, PT, R16, R7, RZ ;  /* 0x0000000710060210 */ /* 0x000fe20007f7e0ff */
[----:B------:R-:W-:-:S05]  /*0470*/  @P0 VIADD R7, R7, 0x2 ;  /* 0x0000000207070836 */ /* 0x000fca0000000000 */
[----:B-1----:R-:W-:Y:S01]  /*0480*/  @!P1 IADD3 R4, P2, PT, R16, R7, RZ ;  /* 0x0000000710049210 */ /* 0x002fe20007f5e0ff */
[----:B------:R-:W-:-:S03]  /*0490*/  @P0 IMAD.X R7, RZ, RZ, R17, P3 ;  /* 0x000000ffff070224 */ /* 0x000fc600018e0611 */
[----:B------:R-:W-:Y:S02]  /*04a0*/  @!P1 IADD3.X R5, PT, PT, RZ, R17, RZ, P2, !PT ;  /* 0x00000011ff059210 */ /* 0x000fe400017fe4ff */
[----:B------:R2:W-:Y:S04]  /*04b0*/  @P0 STG.E.U8 desc[UR36][R6.64+0x8], RZ ;  /* 0x000008ff06000986 */ /* 0x0005e8000c101124 */
[----:B------:R2:W-:Y:S04]  /*04c0*/  @P0 STG.E.U8 desc[UR36][R6.64+0x9], RZ ;  /* 0x000009ff06000986 */ /* 0x0005e8000c101124 */
[----:B------:R2:W-:Y:S02]  /*04d0*/  @!P1 STG.E.U8 desc[UR36][R4.64+0x8], RZ ;  /* 0x000008ff04009986 */ /* 0x0005e4000c101124 */
.L_x_10:
[----:B------:R-:W-:Y:S05]  /*04e0*/  BSYNC.RECONVERGENT B0 ;  /* 0x0000000000007941 */ /* 0x000fea0003800200 */
.L_x_9:
[----:B------:R-:W-:Y:S01]  /*04f0*/  ISETP.NE.AND P0, PT, R2, RZ, PT ;  /* 0x000000ff0200720c */ /* 0x000fe20003f05270 */
[----:B------:R-:W-:-:S12]  /*0500*/  BSSY.RECONVERGENT B0, `(.L_x_14) ;  /* 0x000005b000007945 */ /* 0x000fd80003800200 */
[----:B------:R-:W-:Y:S05]  /*0510*/  @!P0 BRA `(.L_x_15) ;  /* 0x0000000400648947 */ /* 0x000fea0003800000 */
[----:B------:R-:W-:Y:S01]  /*0520*/  ISETP.GT.U32.AND P1, PT, R2, RZ, PT ;  /* 0x000000ff0200720c */ /* 0x000fe20003f24070 */
[----:B012---:R-:W-:Y:S01]  /*0530*/  VIADD R5, R3, 0xffffffff ;  /* 0xffffffff03057836 */ /* 0x007fe20000000000 */
[----:B------:R-:W-:Y:S01]  /*0540*/  IADD3 R18, P2, PT, R16, 0x8, RZ ;  /* 0x0000000810127810 */ /* 0x000fe20007f5e0ff */
[----:B------:R-:W-:Y:S01]  /*0550*/  BSSY.RECONVERGENT B1, `(.L_x_16) ;  /* 0x0000012000017945 */ /* 0x000fe20003800200 */
[----:B------:R-:W-:Y:S01]  /*0560*/  PLOP3.LUT P0, PT, PT, PT, PT, 0x80, 0x8 ;  /* 0x000000000008781c */ /* 0x000fe20003f0f070 */
[----:B------:R-:W-:Y:S02]  /*0570*/  IMAD.MOV.U32 R19, RZ, RZ, RZ ;  /* 0x000000ffff137224 */ /* 0x000fe400078e00ff */
[----:B------:R-:W-:Y:S02]  /*0580*/  IMAD R5, R2, R5, RZ ;  /* 0x0000000502057224 */ /* 0x000fe400078e02ff */
[----:B------:R-:W-:-:S04]  /*0590*/  IMAD.X R21, RZ, RZ, R17, P2 ;  /* 0x000000ffff157224 */ /* 0x000fc800010e0611 */
[----:B------:R-:W-:Y:S05]  /*05a0*/  @P1 BRA `(.L_x_17) ;  /* 0x0000000000301947 */ /* 0x000fea0003800000 */
[----:B------:R-:W-:Y:S01]  /*05b0*/  IADD3 R8, P0, PT, R16, R5, RZ ;  /* 0x0000000510087210 */ /* 0x000fe20007f1e0ff */
[----:B------:R-:W-:Y:S01]  /*05c0*/  IMAD.MOV.U32 R4, RZ, RZ, 0x1 ;  /* 0x00000001ff047424 */ /* 0x000fe200078e00ff */
[----:B------:R-:W-:Y:S01]  /*05d0*/  MOV R6, R18 ;  /* 0x0000001200067202 */ /* 0x000fe20000000f00 */
[----:B------:R-:W-:Y:S01]  /*05e0*/  IMAD.MOV.U32 R7, RZ, RZ, R21 ;  /* 0x000000ffff077224 */ /* 0x000fe200078e0015 */
[----:B------:R-:W-:Y:S01]  /*05f0*/  IADD3 R18, P1, PT, R18, 0x1, RZ ;  /* 0x0000000112127810 */ /* 0x000fe20007f3e0ff */
[----:B------:R-:W-:Y:S01]  /*0600*/  IMAD.X R9, RZ, RZ, R17, P0 ;  /* 0x000000ffff097224 */ /* 0x000fe200000e0611 */
[----:B------:R-:W-:Y:S01]  /*0610*/  PLOP3.LUT P0, PT, PT, PT, PT, 0x8, 0x80 ;  /* 0x000000000080781c */ /* 0x000fe20003f0e170 */
[----:B------:R-:W-:Y:S01]  /*0620*/  IMAD.MOV.U32 R19, RZ, RZ, 0x1 ;  /* 0x00000001ff137424 */ /* 0x000fe200078e00ff */
[----:B------:R0:W-:Y:S01]  /*0630*/  STG.E.U8 desc[UR36][R6.64], R4 ;  /* 0x0000000406007986 */ /* 0x0001e2000c101124 */
[----:B------:R-:W-:Y:S02]  /*0640*/  VIADD R5, R5, 0x1 ;  /* 0x0000000105057836 */ /* 0x000fe40000000000 */
[----:B------:R-:W-:Y:S01]  /*0650*/  IMAD.X R21, RZ, RZ, R21, P1 ;  /* 0x000000ffff157224 */ /* 0x000fe200008e0615 */
[----:B------:R0:W-:Y:S07]  /*0660*/  STG.E.U8 desc[UR36][R8.64+0x8], R4 ;  /* 0x0000080408007986 */ /* 0x0001ee000c101124 */
.L_x_17:
[----:B------:R-:W-:Y:S05]  /*0670*/  BSYNC.RECONVERGENT B1 ;  /* 0x0000000000017941 */ /* 0x000fea0003800200 */
.L_x_16:
[C---:B------:R-:W-:Y:S01]  /*0680*/  IMAD.IADD R0, R2.reuse, 0x1, -R19 ;  /* 0x0000000102007824 */ /* 0x040fe200078e0a13 */
[----:B------:R-:W-:Y:S01]  /*0690*/  ISETP.GT.U32.AND P1, PT, R2, R19, PT ;  /* 0x000000130200720c */ /* 0x000fe20003f24070 */
[----:B------:R-:W-:Y:S03]  /*06a0*/  BSSY.RECONVERGENT B1, `(.L_x_18) ;  /* 0x0000021000017945 */ /* 0x000fe60003800200 */
[----:B------:R-:W-:-:S13]  /*06b0*/  ISETP.LE.U32.OR P1, PT, R0, 0x3, !P1 ;  /* 0x000000030000780c */ /* 0x000fda0004f23470 */
[----:B------:R-:W-:Y:S05]  /*06c0*/  @P1 BRA `(.L_x_19) ;  /* 0x0000000000781947 */ /* 0x000fea0003800000 */
[----:B------:R-:W-:Y:S02]  /*06d0*/  PLOP3.LUT P0, PT, PT, PT, PT, 0x8, 0x80 ;  /* 0x000000000080781c */ /* 0x000fe40003f0e170 */
[----:B------:R-:W-:-:S11]  /*06e0*/  IADD3 R0, PT, PT, R2, -0x3, RZ ;  /* 0xfffffffd02007810 */ /* 0x000fd60007ffe0ff */
.L_x_20:
[C---:B01----:R-:W-:Y:S01]  /*06f0*/  VIADD R9, R5.reuse, 0x1 ;  /* 0x0000000105097836 */ /* 0x043fe20000000000 */
[C---:B------:R-:W-:Y:S01]  /*0700*/  IADD3 R6, P1, PT, R16.reuse, R5, RZ ;  /* 0x0000000510067210 */ /* 0x040fe20007f3e0ff */
[C---:B------:R-:W-:Y:S01]  /*0710*/  VIADD R11, R5.reuse, 0x2 ;  /* 0x00000002050b7836 */ /* 0x040fe20000000000 */
[----:B------:R-:W-:Y:S01]  /*0720*/  IADD3 R13, PT, PT, R5, 0x3, RZ ;  /* 0x00000003050d7810 */ /* 0x000fe20007ffe0ff */
[----:B------:R-:W-:Y:S01]  /*0730*/  IMAD.MOV.U32 R4, RZ, RZ, 0x1 ;  /* 0x00000001ff047424 */ /* 0x000fe200078e00ff */
[C---:B------:R-:W-:Y:S01]  /*0740*/  IADD3 R8, P2, PT, R16.reuse, R9, RZ ;  /* 0x0000000910087210 */ /* 0x040fe20007f5e0ff */
[----:B------:R-:W-:Y:S01]  /*0750*/  IMAD.MOV.U32 R14, RZ, RZ, R18 ;  /* 0x000000ffff0e7224 */ /* 0x000fe200078e0012 */
[C---:B------:R-:W-:Y:S01]  /*0760*/  IADD3 R10, P3, PT, R16.reuse, R11, RZ ;  /* 0x0000000b100a7210 */ /* 0x040fe20007f7e0ff */
[----:B------:R-:W-:Y:S01]  /*0770*/  IMAD.MOV.U32 R15, RZ, RZ, R21 ;  /* 0x000000ffff0f7224 */ /* 0x000fe200078e0015 */
[----:B------:R-:W-:Y:S01]  /*0780*/  IADD3 R12, P4, PT, R16, R13, RZ ;  /* 0x0000000d100c7210 */ /* 0x000fe20007f9e0ff */
[----:B------:R-:W-:-:S02]  /*0790*/  IMAD.X R7, RZ, RZ, R17, P1 ;  /* 0x000000ffff077224 */ /* 0x000fc400008e0611 */
[--C-:B------:R-:W-:Y:S01]  /*07a0*/  IMAD.X R9, RZ, RZ, R17.reuse, P2 ;  /* 0x000000ffff097224 */ /* 0x100fe200010e0611 */
[----:B------:R1:W-:Y:S01]  /*07b0*/  STG.E.U8 desc[UR36][R14.64], R4 ;  /* 0x000000040e007986 */ /* 0x0003e2000c101124 */
[--C-:B------:R-:W-:Y:S01]  /*07c0*/  IMAD.X R11, RZ, RZ, R17.reuse, P3 ;  /* 0x000000ffff0b7224 */ /* 0x100fe200018e0611 */
[----:B------:R-:W-:Y:S01]  /*07d0*/  IADD3 R18, P2, PT, R14, 0x4, RZ ;  /* 0x000000040e127810 */ /* 0x000fe20007f5e0ff */
[----:B------:R-:W-:Y:S01]  /*07e0*/  IMAD.X R13, RZ, RZ, R17, P4 ;  /* 0x000000ffff0d7224 */ /* 0x000fe200020e0611 */
[----:B------:R1:W-:Y:S01]  /*07f0*/  STG.E.U8 desc[UR36][R6.64+0x8], R4 ;  /* 0x0000080406007986 */ /* 0x0003e2000c101124 */
[----:B------:R-:W-:Y:S01]  /*0800*/  VIADD R19, R19, 0x4 ;  /* 0x0000000413137836 */ /* 0x000fe20000000000 */
[----:B------:R-:W-:Y:S01]  /*0810*/  IADD3.X R21, PT, PT, RZ, R15, RZ, P2, !PT ;  /* 0x0000000fff157210 */ /* 0x000fe200017fe4ff */
[----:B------:R-:W-:Y:S01]  /*0820*/  VIADD R5, R5, 0x4 ;  /* 0x0000000405057836 */ /* 0x000fe20000000000 */
[----:B------:R1:W-:Y:S02]  /*0830*/  STG.E.U8 desc[UR36][R14.64+0x1], R4 ;  /* 0x000001040e007986 */ /* 0x0003e4000c101124 */
[----:B------:R-:W-:-:S02]  /*0840*/  ISETP.GE.U32.AND P1, PT, R19, R0, PT ;  /* 0x000000001300720c */ /* 0x000fc40003f26070 */
[----:B------:R1:W-:Y:S04]  /*0850*/  STG.E.U8 desc[UR36][R8.64+0x8], R4 ;  /* 0x0000080408007986 */ /* 0x0003e8000c101124 */
[----:B------:R1:W-:Y:S04]  /*0860*/  STG.E.U8 desc[UR36][R14.64+0x2], R4 ;  /* 0x000002040e007986 */ /* 0x0003e8000c101124 */
[----:B------:R1:W-:Y:S04]  /*0870*/  STG.E.U8 desc[UR36][R10.64+0x8], R4 ;  /* 0x000008040a007986 */ /* 0x0003e8000c101124 */
[----:B------:R1:W-:Y:S04]  /*0880*/  STG.E.U8 desc[UR36][R14.64+0x3], R4 ;  /* 0x000003040e007986 */ /* 0x0003e8000c101124 */
[----:B------:R1:W-:Y:S01]  /*0890*/  STG.E.U8 desc[UR36][R12.64+0x8], R4 ;  /* 0x000008040c007986 */ /* 0x0003e2000c101124 */
[----:B------:R-:W-:Y:S05]  /*08a0*/  @!P1 BRA `(.L_x_20) ;  /* 0xfffffffc00909947 */ /* 0x000fea000383ffff */
.L_x_19:
[----:B------:R-:W-:Y:S05]  /*08b0*/  BSYNC.RECONVERGENT B1 ;  /* 0x0000000000017941 */ /* 0x000fea0003800200 */
.L_x_18:
[C---:B------:R-:W-:Y:S01]  /*08c0*/  IMAD.IADD R0, R2.reuse, 0x1, -R19 ;  /* 0x0000000102007824 */ /* 0x040fe200078e0a13 */
[----:B------:R-:W-:Y:S01]  /*08d0*/  ISETP.GT.U32.AND P1, PT, R2, R19, PT ;  /* 0x000000130200720c */ /* 0x000fe20003f24070 */
[----:B------:R-:W-:Y:S03]  /*08e0*/  BSSY.RECONVERGENT B1, `(.L_x_21) ;  /* 0x0000014000017945 */ /* 0x000fe60003800200 */
[----:B------:R-:W-:-:S13]  /*08f0*/  ISETP.LE.U32.OR P1, PT, R0, 0x1, !P1 ;  /* 0x000000010000780c */ /* 0x000fda0004f23470 */
[----:B------:R-:W-:Y:S05]  /*0900*/  @P1 BRA `(.L_x_22) ;  /* 0x0000000000441947 */ /* 0x000fea0003800000 */
[----:B01----:R-:W-:Y:S01]  /*0910*/  VIADD R7, R5, 0x1 ;  /* 0x0000000105077836 */ /* 0x003fe20000000000 */
[C---:B------:R-:W-:Y:S01]  /*0920*/  IADD3 R10, P1, PT, R16.reuse, R5, RZ ;  /* 0x00000005100a7210 */ /* 0x040fe20007f3e0ff */
[----:B------:R-:W-:Y:S02]  /*0930*/  IMAD.MOV.U32 R4, RZ, RZ, 0x1 ;  /* 0x00000001ff047424 */ /* 0x000fe400078e00ff */
[----:B------:R-:W-:Y:S01]  /*0940*/  IMAD.MOV.U32 R8, RZ, RZ, R18 ;  /* 0x000000ffff087224 */ /* 0x000fe200078e0012 */
[----:B------:R-:W-:Y:S01]  /*0950*/  IADD3 R6, P0, PT, R16, R7, RZ ;  /* 0x0000000710067210 */ /* 0x000fe20007f1e0ff */
[----:B------:R-:W-:Y:S02]  /*0960*/  IMAD.MOV.U32 R9, RZ, RZ, R21 ;  /* 0x000000ffff097224 */ /* 0x000fe400078e0015 */
[----:B------:R-:W-:Y:S01]  /*0970*/  IMAD.X R11, RZ, RZ, R17, P1 ;  /* 0x000000ffff0b7224 */ /* 0x000fe200008e0611 */
[----:B------:R-:W-:Y:S01]  /*0980*/  IADD3.X R7, PT, PT, RZ, R17, RZ, P0, !PT ;  /* 0x00000011ff077210 */ /* 0x000fe200007fe4ff */
[----:B------:R-:W-:Y:S01]  /*0990*/  VIADD R19, R19, 0x2 ;  /* 0x0000000213137836 */ /* 0x000fe20000000000 */
[----:B------:R2:W-:Y:S01]  /*09a0*/  STG.E.U8 desc[UR36][R8.64], R4 ;  /* 0x0000000408007986 */ /* 0x0005e2000c101124 */
[----:B------:R-:W-:Y:S01]  /*09b0*/  IADD3 R18, P1, PT, R18, 0x2, RZ ;  /* 0x0000000212127810 */ /* 0x000fe20007f3e0ff */
[----:B------:R-:W-:Y:S01]  /*09c0*/  VIADD R5, R5, 0x2 ;  /* 0x0000000205057836 */ /* 0x000fe20000000000 */
[----:B------:R-:W-:Y:S01]  /*09d0*/  PLOP3.LUT P0, PT, PT, PT, PT, 0x8, 0x80 ;  /* 0x000000000080781c */ /* 0x000fe20003f0e170 */
[----:B------:R2:W-:Y:S02]  /*09e0*/  STG.E.U8 desc[UR36][R10.64+0x8], R4 ;  /* 0x000008040a007986 */ /* 0x0005e4000c101124 */
[----:B------:R-:W-:-:S02]  /*09f0*/  IMAD.X R21, RZ, RZ, R21, P1 ;  /* 0x000000ffff157224 */ /* 0x000fc400008e0615 */
[----:B------:R2:W-:Y:S04]  /*0a00*/  STG.E.U8 desc[UR36][R8.64+0x1], R4 ;  /* 0x0000010408007986 */ /* 0x0005e8000c101124 */
[----:B------:R2:W-:Y:S04]  /*0a10*/  STG.E.U8 desc[UR36][R6.64+0x8], R4 ;  /* 0x0000080406007986 */ /* 0x0005e8000c101124 */
.L_x_22:
[----:B------:R-:W-:Y:S05]  /*0a20*/  BSYNC.RECONVERGENT B1 ;  /* 0x0000000000017941 */ /* 0x000fea0003800200 */
.L_x_21:
[----:B------:R-:W-:Y:S01]  /*0a30*/  ISETP.LT.U32.OR P0, PT, R19, R2, P0 ;  /* 0x000000021300720c */ /* 0x000fe20000701470 */
[----:B------:R-:W-:Y:S02]  /*0a40*/  HFMA2 R0, -RZ, RZ, 0, 5.9604644775390625e-08 ;  /* 0x00000001ff007431 */ /* 0x000fe400000001ff */
[----:B012---:R-:W-:Y:S02]  /*0a50*/  IMAD.MOV.U32 R6, RZ, RZ, R18 ;  /* 0x000000ffff067224 */ /* 0x007fe400078e0012 */
[----:B------:R-:W-:-:S08]  /*0a60*/  IMAD.MOV.U32 R7, RZ, RZ, R21 ;  /* 0x000000ffff077224 */ /* 0x000fd000078e0015 */
[----:B------:R-:W-:Y:S01]  /*0a70*/  @P0 IADD3 R4, P1, PT, R16, R5, RZ ;  /* 0x0000000510040210 */ /* 0x000fe20007f3e0ff */
[----:B------:R3:W-:Y:S04]  /*0a80*/  @P0 STG.E.U8 desc[UR36][R6.64], R0 ;  /* 0x0000000006000986 */ /* 0x0007e8000c101124 */
[----:B------:R-:W-:-:S05]  /*0a90*/  @P0 IMAD.X R5, RZ, RZ, R17, P1 ;  /* 0x000000ffff050224 */ /* 0x000fca00008e0611 */
[----:B------:R3:W-:Y:S03]  /*0aa0*/  @P0 STG.E.U8 desc[UR36][R4.64+0x8], R0 ;  /* 0x0000080004000986 */ /* 0x0007e6000c101124 */
.L_x_15:
[----:B------:R-:W-:Y:S05]  /*0ab0*/  BSYNC.RECONVERGENT B0 ;  /* 0x0000000000007941 */ /* 0x000fea0003800200 */
.L_x_14:
[----:B------:R-:W-:Y:S01]  /*0ac0*/  ISETP.NE.AND P0, PT, R3, RZ, PT ;  /* 0x000000ff0300720c */ /* 0x000fe20003f05270 */
[----:B------:R-:W-:-:S12]  /*0ad0*/  BSSY.RECONVERGENT B0, `(.L_x_23) ;  /* 0x0000070000007945 */ /* 0x000fd80003800200 */
[----:B------:R-:W-:Y:S05]  /*0ae0*/  @!P0 BRA `(.L_x_24) ;  /* 0x0000000400b88947 */ /* 0x000fea0003800000 */
[----:B------:R-:W-:Y:S01]  /*0af0*/  ISETP.GT.U32.AND P1, PT, R3, RZ, PT ;  /* 0x000000ff0300720c */ /* 0x000fe20003f24070 */
[----:B------:R-:W-:Y:S01]  /*0b00*/  BSSY.RECONVERGENT B1, `(.L_x_25) ;  /* 0x0000010000017945 */ /* 0x000fe20003800200 */
[----:B------:R-:W-:Y:S01]  /*0b10*/  PLOP3.LUT P0, PT, PT, PT, PT, 0x80, 0x8 ;  /* 0x000000000008781c */ /* 0x000fe20003f0f070 */
[----:B---3--:R-:W-:Y:S01]  /*0b20*/  IMAD.MOV.U32 R0, RZ, RZ, RZ ;  /* 0x000000ffff007224 */ /* 0x008fe200078e00ff */
[----:B------:R-:W-:Y:S01]  /*0b30*/  MOV R13, R2 ;  /* 0x00000002000d7202 */ /* 0x000fe20000000f00 */
[----:B------:R-:W-:-:S08]  /*0b40*/  IMAD.MOV.U32 R19, RZ, RZ, -0x1 ;  /* 0xffffffffff137424 */ /* 0x000fd000078e00ff */
[----:B------:R-:W-:Y:S05]  /*0b50*/  @P1 BRA `(.L_x_26) ;  /* 0x0000000000281947 */ /* 0x000fea0003800000 */
[----:B012---:R-:W-:Y:S01]  /*0b60*/  VIADD R5, R13, 0xffffffff ;  /* 0xffffffff0d057836 */ /* 0x007fe20000000000 */
[C---:B------:R-:W-:Y:S01]  /*0b70*/  IADD3 R13, PT, PT, R2.reuse, R13, RZ ;  /* 0x0000000d020d7210 */ /* 0x040fe20007ffe0ff */
[----:B------:R-:W-:Y:S02]  /*0b80*/  IMAD.MOV.U32 R8, RZ, RZ, 0x1 ;  /* 0x00000001ff087424 */ /* 0x000fe400078e00ff */
[----:B------:R-:W-:Y:S01]  /*0b90*/  IMAD.IADD R19, R2, 0x1, R19 ;  /* 0x0000000102137824 */ /* 0x000fe200078e0213 */
[----:B------:R-:W-:Y:S01]  /*0ba0*/  IADD3 R4, P0, PT, R16, R5, RZ ;  /* 0x0000000510047210 */ /* 0x000fe20007f1e0ff */
[----:B------:R-:W-:Y:S01]  /*0bb0*/  IMAD.MOV.U32 R0, RZ, RZ, 0x1 ;  /* 0x00000001ff007424 */ /* 0x000fe200078e00ff */
[----:B------:R3:W-:Y:S03]  /*0bc0*/  STG.E.U8 desc[UR36][R16.64+0x8], R8 ;  /* 0x0000080810007986 */ /* 0x0007e6000c101124 */
[----:B------:R-:W-:Y:S01]  /*0bd0*/  IMAD.X R5, RZ, RZ, R17, P0 ;  /* 0x000000ffff057224 */ /* 0x000fe200000e0611 */
[----:B------:R-:W-:-:S04]  /*0be0*/  PLOP3.LUT P0, PT, PT, PT, PT, 0x8, 0x80 ;  /* 0x000000000080781c */ /* 0x000fc80003f0e170 */
[----:B------:R3:W-:Y:S09]  /*0bf0*/  STG.E.U8 desc[UR36][R4.64+0x8], R8 ;  /* 0x0000080804007986 */ /* 0x0007f2000c101124 */
.L_x_26:
[----:B------:R-:W-:Y:S05]  /*0c00*/  BSYNC.RECONVERGENT B1 ;  /* 0x0000000000017941 */ /* 0x000fea0003800200 */
.L_x_25:
[C---:B0123--:R-:W-:Y:S01]  /*0c10*/  IMAD.IADD R4, R3.reuse, 0x1, -R0 ;  /* 0x0000000103047824 */ /* 0x04ffe200078e0a00 */
[----:B------:R-:W-:Y:S01]  /*0c20*/  ISETP.GT.U32.AND P1, PT, R3, R0, PT ;  /* 0x000000000300720c */ /* 0x000fe20003f24070 */
[----:B------:R-:W-:Y:S03]  /*0c30*/  BSSY.RECONVERGENT B1, `(.L_x_27) ;  /* 0x0000031000017945 */ /* 0x000fe60003800200 */
[----:B------:R-:W-:-:S13]  /*0c40*/  ISETP.LE.U32.OR P1, PT, R4, 0x3, !P1 ;  /* 0x000000030400780c */ /* 0x000fda0004f23470 */
[----:B------:R-:W-:Y:S05]  /*0c50*/  @P1 BRA `(.L_x_28) ;  /* 0x0000000000b81947 */ /* 0x000fea0003800000 */
[----:B------:R-:W-:Y:S01]  /*0c60*/  PLOP3.LUT P0, PT, PT, PT, PT, 0x8, 0x80 ;  /* 0x000000000080781c */ /* 0x000fe20003f0e170 */
[----:B------:R-:W-:-:S12]  /*0c70*/  VIADD R5, R3, 0xfffffffd ;  /* 0xfffffffd03057836 */ /* 0x000fd80000000000 */
.L_x_29:
[----:B0-----:R-:W-:Y:S02]  /*0c80*/  VIADD R7, R19, 0x1 ;  /* 0x0000000113077836 */ /* 0x001fe40000000000 */
[----:B------:R-:W-:Y:S02]  /*0c90*/  HFMA2 R4, -RZ, RZ, 0, 5.9604644775390625e-08 ;  /* 0x00000001ff047431 */ /* 0x000fe400000001ff */
[----:B------:R-:W-:Y:S02]  /*0ca0*/  IMAD.IADD R19, R2, 0x1, R19 ;  /* 0x0000000102137824 */ /* 0x000fe400078e0213 */
[----:B------:R-:W-:Y:S01]  /*0cb0*/  VIADD R9, R13, 0xffffffff ;  /* 0xffffffff0d097836 */ /* 0x000fe20000000000 */
[----:B------:R-:W-:Y:S01]  /*0cc0*/  IADD3 R6, P1, PT, R16, R7, RZ ;  /* 0x0000000710067210 */ /* 0x000fe20007f3e0ff */
[----:B------:R-:W-:Y:S01]  /*0cd0*/  VIADD R11, R19, 0x1 ;  /* 0x00000001130b7836 */ /* 0x000fe20000000000 */
[C---:B------:R-:W-:Y:S01]  /*0ce0*/  IADD3 R19, PT, PT, R2.reuse, R19, RZ ;  /* 0x0000001302137210 */ /* 0x040fe20007ffe0ff */
[----:B------:R-:W-:Y:S01]  /*0cf0*/  IMAD.IADD R13, R2, 0x1, R13 ;  /* 0x00000001020d7824 */ /* 0x000fe200078e020d */
[C---:B------:R-:W-:Y:S01]  /*0d00*/  IADD3 R8, P2, PT, R16.reuse, R9, RZ ;  /* 0x0000000910087210 */ /* 0x040fe20007f5e0ff */
[----:B------:R-:W-:Y:S01]  /*0d10*/  IMAD.X R7, RZ, RZ, R17, P1 ;  /* 0x000000ffff077224 */ /* 0x000fe200008e0611 */
[----:B------:R-:W-:Y:S01]  /*0d20*/  IADD3 R10, P1, PT, R16, R11, RZ ;  /* 0x0000000b100a7210 */ /* 0x000fe20007f3e0ff */
[----:B------:R-:W-:-:S02]  /*0d30*/  VIADD R15, R13, 0xffffffff ;  /* 0xffffffff0d0f7836 */ /* 0x000fc40000000000 */
[----:B------:R-:W-:Y:S01]  /*0d40*/  IMAD.IADD R13, R2, 0x1, R13 ;  /* 0x00000001020d7824 */ /* 0x000fe200078e020d */
[----:B------:R0:W-:Y:S01]  /*0d50*/  STG.E.U8 desc[UR36][R6.64+0x8], R4 ;  /* 0x0000080406007986 */ /* 0x0001e2000c101124 */
[--C-:B------:R-:W-:Y:S01]  /*0d60*/  IMAD.X R11, RZ, RZ, R17.reuse, P1 ;  /* 0x000000ffff0b7224 */ /* 0x100fe200008e0611 */
[----:B------:R-:W-:Y:S01]  /*0d70*/  IADD3 R12, P1, PT, R16, R15, RZ ;  /* 0x0000000f100c7210 */ /* 0x000fe20007f3e0ff */
[----:B------:R-:W-:Y:S02]  /*0d80*/  IMAD.X R9, RZ, RZ, R17, P2 ;  /* 0x000000ffff097224 */ /* 0x000fe400010e0611 */
[----:B------:R-:W-:Y:S02]  /*0d90*/  VIADD R15, R19, 0x1 ;  /* 0x00000001130f7836 */ /* 0x000fe40000000000 */
[C---:B------:R-:W-:Y:S01]  /*0da0*/  IMAD.IADD R19, R2.reuse, 0x1, R19 ;  /* 0x0000000102137824 */ /* 0x040fe200078e0213 */
[----:B------:R1:W-:Y:S01]  /*0db0*/  STG.E.U8 desc[UR36][R8.64+0x8], R4 ;  /* 0x0000080408007986 */ /* 0x0003e2000c101124 */
[----:B------:R-:W-:-:S02]  /*0dc0*/  IMAD.IADD R21, R2, 0x1, R13 ;  /* 0x0000000102157824 */ /* 0x000fc400078e020d */
[----:B------:R-:W-:Y:S01]  /*0dd0*/  VIADD R0, R0, 0x4 ;  /* 0x0000000400007836 */ /* 0x000fe20000000000 */
[----:B0-----:R-:W-:Y:S01]  /*0de0*/  IADD3 R7, PT, PT, R13, -0x1, RZ ;  /* 0xffffffff0d077810 */ /* 0x001fe20007ffe0ff */
[----:B------:R-:W-:Y:S01]  /*0df0*/  IMAD.X R13, RZ, RZ, R17, P1 ;  /* 0x000000ffff0d7224 */ /* 0x000fe200008e0611 */
[C---:B------:R-:W-:Y:S01]  /*0e00*/  IADD3 R6, P1, PT, R16.reuse, R15, RZ ;  /* 0x0000000f10067210 */ /* 0x040fe20007f3e0ff */
[----:B------:R-:W-:Y:S01]  /*0e10*/  VIADD R15, R21, 0xffffffff ;  /* 0xffffffff150f7836 */ /* 0x000fe20000000000 */
[----:B------:R0:W-:Y:S01]  /*0e20*/  STG.E.U8 desc[UR36][R10.64+0x8], R4 ;  /* 0x000008040a007986 */ /* 0x0001e2000c101124 */
[----:B-1----:R-:W-:Y:S01]  /*0e30*/  VIADD R9, R19, 0x1 ;  /* 0x0000000113097836 */ /* 0x002fe20000000000 */
[C---:B------:R-:W-:Y:S02]  /*0e40*/  IADD3 R8, P2, PT, R16.reuse, R7, RZ ;  /* 0x0000000710087210 */ /* 0x040fe40007f5e0ff */
[----:B------:R1:W-:Y:S01]  /*0e50*/  STG.E.U8 desc[UR36][R12.64+0x8], R4 ;  /* 0x000008040c007986 */ /* 0x0003e2000c101124 */
[----:B------:R-:W-:-:S02]  /*0e60*/  IADD3 R14, P4, PT, R16, R15, RZ ;  /* 0x0000000f100e7210 */ /* 0x000fc40007f9e0ff */
[----:B------:R-:W-:Y:S02]  /*0e70*/  IADD3.X R7, PT, PT, RZ, R17, RZ, P1, !PT ;  /* 0x00000011ff077210 */ /* 0x000fe40000ffe4ff */
[----:B------:R-:W-:Y:S01]  /*0e80*/  ISETP.GE.U32.AND P1, PT, R0, R5, PT ;  /* 0x000000050000720c */ /* 0x000fe20003f26070 */
[--C-:B------:R-:W-:Y:S01]  /*0e90*/  IMAD.X R15, RZ, RZ, R17.reuse, P4 ;  /* 0x000000ffff0f7224 */ /* 0x100fe200020e0611 */
[----:B0-----:R-:W-:Y:S01]  /*0ea0*/  IADD3 R10, P3, PT, R16, R9, RZ ;  /* 0x00000009100a7210 */ /* 0x001fe20007f7e0ff */
[--C-:B------:R-:W-:Y:S01]  /*0eb0*/  IMAD.X R9, RZ, RZ, R17.reuse, P2 ;  /* 0x000000ffff097224 */ /* 0x100fe200010e0611 */
[----:B------:R0:W-:Y:S01]  /*0ec0*/  STG.E.U8 desc[UR36][R6.64+0x8], R4 ;  /* 0x0000080406007986 */ /* 0x0001e2000c101124 */
[C---:B------:R-:W-:Y:S02]  /*0ed0*/  IADD3 R19, PT, PT, R2.reuse, R19, RZ ;  /* 0x0000001302137210 */ /* 0x040fe40007ffe0ff */
[----:B------:R-:W-:Y:S01]  /*0ee0*/  IMAD.X R11, RZ, RZ, R17, P3 ;  /* 0x000000ffff0b7224 */ /* 0x000fe200018e0611 */
[----:B------:R0:W-:Y:S01]  /*0ef0*/  STG.E.U8 desc[UR36][R8.64+0x8], R4 ;  /* 0x0000080408007986 */ /* 0x0001e2000c101124 */
[----:B-1----:R-:W-:-:S03]  /*0f00*/  IMAD.IADD R13, R2, 0x1, R21 ;  /* 0x00000001020d7824 */ /* 0x002fc600078e0215 */
[----:B------:R0:W-:Y:S04]  /*0f10*/  STG.E.U8 desc[UR36][R10.64+0x8], R4 ;  /* 0x000008040a007986 */ /* 0x0001e8000c101124 */
[----:B------:R0:W-:Y:S01]  /*0f20*/  STG.E.U8 desc[UR36][R14.64+0x8], R4 ;  /* 0x000008040e007986 */ /* 0x0001e2000c101124 */
[----:B------:R-:W-:Y:S05]  /*0f30*/  @!P1 BRA `(.L_x_29) ;  /* 0xfffffffc00509947 */ /* 0x000fea000383ffff */
.L_x_28:
[----:B------:R-:W-:Y:S05]  /*0f40*/  BSYNC.RECONVERGENT B1 ;  /* 0x0000000000017941 */ /* 0x000fea0003800200 */
.L_x_27:
[C---:B0-----:R-:W-:Y:S01]  /*0f50*/  IMAD.IADD R4, R3.reuse, 0x1, -R0 ;  /* 0x0000000103047824 */ /* 0x041fe200078e0a00 */
[----:B------:R-:W-:Y:S01]  /*0f60*/  ISETP.GT.U32.AND P1, PT, R3, R0, PT ;  /* 0x000000000300720c */ /* 0x000fe20003f24070 */
[----:B------:R-:W-:Y:S03]  /*0f70*/  BSSY.RECONVERGENT B1, `(.L_x_30) ;  /* 0x000001a000017945 */ /* 0x000fe60003800200 */
[----:B------:R-:W-:-:S13]  /*0f80*/  ISETP.LE.U32.OR P1, PT, R4, 0x1, !P1 ;  /* 0x000000010400780c */ /* 0x000fda0004f23470 */
[----:B------:R-:W-:Y:S05]  /*0f90*/  @P1 BRA `(.L_x_31) ;  /* 0x00000000005c1947 */ /* 0x000fea0003800000 */
[C---:B------:R-:W-:Y:S01]  /*0fa0*/  IMAD.IADD R21, R2.reuse, 0x1, R19 ;  /* 0x0000000102157824 */ /* 0x040fe200078e0213 */
[C---:B------:R-:W-:Y:S01]  /*0fb0*/  IADD3 R15, PT, PT, R2.reuse, R13, RZ ;  /* 0x0000000d020f7210 */ /* 0x040fe20007ffe0ff */
[----:B------:R-:W-:Y:S02]  /*0fc0*/  VIADD R5, R19, 0x1 ;  /* 0x0000000113057836 */ /* 0x000fe40000000000 */
[----:B------:R-:W-:Y:S01]  /*0fd0*/  VIADD R11, R13, 0xffffffff ;  /* 0xffffffff0d0b7836 */ /* 0x000fe20000000000 */
[----:B------:R-:W-:Y:S01]  /*0fe0*/  IADD3 R19, PT, PT, R2, R21, RZ ;  /* 0x0000001502137210 */ /* 0x000fe20007ffe0ff */
[----:B------:R-:W-:Y:S01]  /*0ff0*/  VIADD R7, R21, 0x1 ;  /* 0x0000000115077836 */ /* 0x000fe20000000000 */
[C---:B------:R-:W-:Y:S01]  /*1000*/  IADD3 R4, P0, PT, R16.reuse, R5, RZ ;  /* 0x0000000510047210 */ /* 0x040fe20007f1e0ff */
[----:B------:R-:W-:Y:S01]  /*1010*/  VIADD R9, R15, 0xffffffff ;  /* 0xffffffff0f097836 */ /* 0x000fe20000000000 */
[C---:B------:R-:W-:Y:S01]  /*1020*/  IADD3 R10, P3, PT, R16.reuse, R11, RZ ;  /* 0x0000000b100a7210 */ /* 0x040fe20007f7e0ff */
[----:B------:R-:W-:Y:S01]  /*1030*/  IMAD.MOV.U32 R12, RZ, RZ, 0x1 ;  /* 0x00000001ff0c7424 */ /* 0x000fe200078e00ff */
[----:B------:R-:W-:Y:S01]  /*1040*/  IADD3 R6, P1, PT, R16, R7, RZ ;  /* 0x0000000710067210 */ /* 0x000fe20007f3e0ff */
[----:B------:R-:W-:Y:S01]  /*1050*/  IMAD.IADD R13, R2, 0x1, R15 ;  /* 0x00000001020d7824 */ /* 0x000fe200078e020f */
[----:B------:R-:W-:Y:S01]  /*1060*/  IADD3 R8, P2, PT, R16, R9, RZ ;  /* 0x0000000910087210 */ /* 0x000fe20007f5e0ff */
[--C-:B------:R-:W-:Y:S01]  /*1070*/  IMAD.X R11, RZ, RZ, R17.reuse, P3 ;  /* 0x000000ffff0b7224 */ /* 0x100fe200018e0611 */
[----:B------:R-:W-:Y:S01]  /*1080*/  IADD3.X R5, PT, PT, RZ, R17, RZ, P0, !PT ;  /* 0x00000011ff057210 */ /* 0x000fe200007fe4ff */
[--C-:B------:R-:W-:Y:S01]  /*1090*/  IMAD.X R7, RZ, RZ, R17.reuse, P1 ;  /* 0x000000ffff077224 */ /* 0x100fe200008e0611 */
[----:B------:R-:W-:Y:S01]  /*10a0*/  PLOP3.LUT P0, PT, PT, PT, PT, 0x8, 0x80 ;  /* 0x000000000080781c */ /* 0x000fe20003f0e170 */
[----:B------:R-:W-:-:S02]  /*10b0*/  IMAD.X R9, RZ, RZ, R17, P2 ;  /* 0x000000ffff097224 */ /* 0x000fc400010e0611 */
[----:B------:R0:W-:Y:S01]  /*10c0*/  STG.E.U8 desc[UR36][R4.64+0x8], R12 ;  /* 0x0000080c04007986 */ /* 0x0001e2000c101124 */
[----:B------:R-:W-:-:S03]  /*10d0*/  VIADD R0, R0, 0x2 ;  /* 0x0000000200007836 */ /* 0x000fc60000000000 */
[----:B------:R0:W-:Y:S04]  /*10e0*/  STG.E.U8 desc[UR36][R10.64+0x8], R12 ;  /* 0x0000080c0a007986 */ /* 0x0001e8000c101124 */
[----:B------:R0:W-:Y:S04]  /*10f0*/  STG.E.U8 desc[UR36][R6.64+0x8], R12 ;  /* 0x0000080c06007986 */ /* 0x0001e8000c101124 */
[----:B------:R0:W-:Y:S02]  /*1100*/  STG.E.U8 desc[UR36][R8.64+0x8], R12 ;  /* 0x0000080c08007986 */ /* 0x0001e4000c101124 */
.L_x_31:
[----:B------:R-:W-:Y:S05]  /*1110*/  BSYNC.RECONVERGENT B1 ;  /* 0x0000000000017941 */ /* 0x000fea0003800200 */
.L_x_30:
[----:B------:R-:W-:-:S13]  /*1120*/  ISETP.LT.U32.OR P0, PT, R0, R3, P0 ;  /* 0x000000030000720c */ /* 0x000fda0000701470 */
[----:B------:R-:W-:Y:S05]  /*1130*/  @!P0 BRA `(.L_x_24) ;  /* 0x0000000000248947 */ /* 0x000fea0003800000 */
[----:B------:R-:W-:Y:S02]  /*1140*/  VIADD R3, R19, 0x1 ;  /* 0x0000000113037836 */ /* 0x000fe40000000000 */
[----:B0-----:R-:W-:Y:S02]  /*1150*/  VIADD R5, R13, 0xffffffff ;  /* 0xffffffff0d057836 */ /* 0x001fe40000000000 */
[----:B------:R-:W-:Y:S01]  /*1160*/  IMAD.MOV.U32 R0, RZ, RZ, 0x1 ;  /* 0x00000001ff007424 */ /* 0x000fe200078e00ff */
[C---:B------:R-:W-:Y:S02]  /*1170*/  IADD3 R2, P0, PT, R16.reuse, R3, RZ ;  /* 0x0000000310027210 */ /* 0x040fe40007f1e0ff */
[----:B------:R-:W-:Y:S02]  /*1180*/  IADD3 R4, P1, PT, R16, R5, RZ ;  /* 0x0000000510047210 */ /* 0x000fe40007f3e0ff */
[----:B------:R-:W-:-:S03]  /*1190*/  IADD3.X R3, PT, PT, RZ, R17, RZ, P0, !PT ;  /* 0x00000011ff037210 */ /* 0x000fc600007fe4ff */
[----:B------:R-:W-:Y:S02]  /*11a0*/  IMAD.X R5, RZ, RZ, R17, P1 ;  /* 0x000000ffff057224 */ /* 0x000fe400008e0611 */
[----:B------:R4:W-:Y:S04]  /*11b0*/  STG.E.U8 desc[UR36][R2.64+0x8], R0 ;  /* 0x0000080002007986 */ /* 0x0009e8000c101124 */
[----:B------:R4:W-:Y:S02]  /*11c0*/  STG.E.U8 desc[UR36][R4.64+0x8], R0 ;  /* 0x0000080004007986 */ /* 0x0009e4000c101124 */
.L_x_24:
[----:B------:R-:W-:Y:S05]  /*11d0*/  BSYNC.RECONVERGENT B0 ;  /* 0x0000000000007941 */ /* 0x000fea0003800200 */
.L_x_23:
[----:B0-23--:R-:W-:Y:S02]  /*11e0*/  HFMA2 R7, -RZ, RZ, 0, 1.1920928955078125e-07 ;  /* 0x00000002ff077431 */ /* 0x00dfe400000001ff */
[----:B-1--4-:R-:W-:Y:S01]  /*11f0*/  IMAD.MOV.U32 R4, RZ, RZ, R16 ;  /* 0x000000ffff047224 */ /* 0x012fe200078e0010 */
[----:B------:R-:W-:Y:S01]  /*1200*/  MOV R20, 0x1250 ;  /* 0x0000125000147802 */ /* 0x000fe20000000f00 */
[----:B------:R-:W-:Y:S02]  /*1210*/  IMAD.MOV.U32 R5, RZ, RZ, R17 ;  /* 0x000000ffff057224 */ /* 0x000fe400078e0011 */
[----:B------:R-:W-:Y:S02]  /*1220*/  IMAD.MOV.U32 R6, RZ, RZ, 0x2 ;  /* 0x00000002ff067424 */ /* 0x000fe400078e00ff */
[----:B------:R-:W-:-:S07]  /*1230*/  IMAD.MOV.U32 R21, RZ, RZ, 0x0 ;  /* 0x00000000ff157424 */ /* 0x000fce00078e00ff */
[----:B------:R-:W-:Y:S05]  /*1240*/  CALL.REL.NOINC `($_Z10createMazeP4MazeP17curandStateXORWOW$_ZN4Maze5CarveEii) ;  /* 0x0000000000347944 */ /* 0x000fea0003c00000 */
[----:B------:R-:W2:Y:S02]  /*1250*/  LDG.E.64 R2, desc[UR36][R16.64] ;  /* 0x0000002410027981 */ /* 0x000ea4000c1e1b00 */
[----:B--2---:R-:W-:-:S04]  /*1260*/  VIADD R3, R3, 0xfffffffe ;  /* 0xfffffffe03037836 */ /* 0x004fc80000000000 */
[C---:B------:R-:W-:Y:S02]  /*1270*/  IMAD R0, R2.reuse, R3, R2 ;  /* 0x0000000302007224 */ /* 0x040fe400078e0202 */
[----:B------:R-:W-:Y:S02]  /*1280*/  VIADD R3, R2, 0x2 ;  /* 0x0000000202037836 */ /* 0x000fe40000000000 */
[----:B------:R-:W-:Y:S01]  /*1290*/  VIADD R5, R0, 0xfffffffd ;  /* 0xfffffffd00057836 */ /* 0x000fe20000000000 */
[----:B------:R-:W-:Y:S02]  /*12a0*/  MOV R0, 0x1 ;  /* 0x0000000100007802 */ /* 0x000fe40000000f00 */
[C---:B------:R-:W-:Y:S02]  /*12b0*/  IADD3 R2, P0, PT, R16.reuse, R3, RZ ;  /* 0x0000000310027210 */ /* 0x040fe40007f1e0ff */
[----:B------:R-:W-:-:S03]  /*12c0*/  IADD3 R4, P1, PT, R16, R5, RZ ;  /* 0x0000000510047210 */ /* 0x000fc60007f3e0ff */
[--C-:B------:R-:W-:Y:S02]  /*12d0*/  IMAD.X R3, RZ, RZ, R17.reuse, P0 ;  /* 0x000000ffff037224 */ /* 0x100fe400000e0611 */
[----:B------:R-:W-:-:S03]  /*12e0*/  IMAD.X R5, RZ, RZ, R17, P1 ;  /* 0x000000ffff057224 */ /* 0x000fc600008e0611 */
[----:B------:R-:W-:Y:S04]  /*12f0*/  STG.E.U8 desc[UR36][R2.64+0x8], R0 ;  /* 0x0000080002007986 */ /* 0x000fe8000c101124 */
[----:B------:R-:W-:Y:S01]  /*1300*/  STG.E.U8 desc[UR36][R4.64+0x8], R0 ;  /* 0x0000080004007986 */ /* 0x000fe2000c101124 */
[----:B------:R-:W-:Y:S05]  /*1310*/  EXIT ;  /* 0x000000000000794d */ /* 0x000fea0003800000 */
        .type           $_Z10createMazeP4MazeP17curandStateXORWOW$_ZN4Maze5CarveEii,@function
        .size           $_Z10createMazeP4MazeP17curandStateXORWOW$_ZN4Maze5CarveEii,(.L_x_41 - $_Z10createMazeP4MazeP17curandStateXORWOW$_ZN4Maze5CarveEii)
$_Z10createMazeP4MazeP17curandStateXORWOW$_ZN4Maze5CarveEii:
[----:B------:R-:W-:Y:S02]  /*1320*/  IMAD.MOV.U32 R3, RZ, RZ, R1 ;  /* 0x000000ffff037224 */ /* 0x000fe400078e0001 */
[----:B------:R-:W-:-:S05]  /*1330*/  VIADD R1, R1, 0xffffffa0 ;  /* 0xffffffa001017836 */ /* 0x000fca0000000000 */
[----:B------:R-:W-:-:S05]  /*1340*/  LOP3.LUT R1, R1, 0xfffffff0, RZ, 0xc0, !PT ;  /* 0xfffffff001017812 */ /* 0x000fca00078ec0ff */
[----:B------:R-:W-:Y:S04]  /*1350*/  STL [R1+0x50], R31 ;  /* 0x0000501f01007387 */ /* 0x000fe80000100800 */
        /* <DEDUP_REMOVED lines=10> */
[----:B------:R0:W-:Y:S04]  /*1400*/  STL [R1+0x30], R23 ;  /* 0x0000301701007387 */ /* 0x0001e80000100800 */
[----:B------:R1:W-:Y:S04]  /*1410*/  STL [R1+0x38], R25 ;  /* 0x0000381901007387 */ /* 0x0003e80000100800 */
[----:B------:R2:W-:Y:S01]  /*1420*/  STL [R1+0x34], R24 ;  /* 0x0000341801007387 */ /* 0x0005e20000100800 */
[----:B0-----:R-:W0:Y:S05]  /*1430*/  BMOV.32.CLEAR R23, B6 ;  /* 0x0000000006177355 */ /* 0x001e2a0000100000 */
[----:B------:R3:W-:Y:S01]  /*1440*/  STL [R1+0x2c], R22 ;  /* 0x00002c1601007387 */ /* 0x0007e20000100800 */
[----:B-1----:R-:W-:-:S02]  /*1450*/  IMAD.MOV.U32 R25, RZ, RZ, R5 ;  /* 0x000000ffff197224 */ /* 0x002fc400078e0005 */
[----:B--2---:R-:W-:Y:S01]  /*1460*/  IMAD.MOV.U32 R24, RZ, RZ, R4 ;  /* 0x000000ffff187224 */ /* 0x004fe200078e0004 */
[----:B------:R1:W-:Y:S04]  /*1470*/  STL [R1+0x20], R19 ;  /* 0x0000201301007387 */ /* 0x0003e80000100800 */
[----:B------:R2:W-:Y:S01]  /*1480*/  STL [R1+0x1c], R18 ;  /* 0x00001c1201007387 */ /* 0x0005e20000100800 */
[----:B---3--:R-:W-:Y:S02]  /*1490*/  IMAD.MOV.U32 R22, RZ, RZ, R3 ;  /* 0x000000ffff167224 */ /* 0x008fe400078e0003 */
[----:B-1----:R-:W-:Y:S01]  /*14a0*/  IMAD.MOV.U32 R19, RZ, RZ, R6 ;  /* 0x000000ffff137224 */ /* 0x002fe200078e0006 */
[----:B--2---:R-:W-:Y:S01]  /*14b0*/  MOV R18, R7 ;  /* 0x0000000700127202 */ /* 0x004fe20000000f00 */
[----:B------:R-:W1:Y:S02]  /*14c0*/  LDC.64 R26, c[0x0][0x358] ;  /* 0x0000d600ff1a7b82 */ /* 0x000e640000000a00 */
[----:B-1----:R-:W-:-:S02]  /*14d0*/  R2UR UR4, R26 ;  /* 0x000000001a0472ca */ /* 0x002fc400000e0000 */
[----:B------:R-:W-:-:S13]  /*14e0*/  R2UR UR5, R27 ;  /* 0x000000001b0572ca */ /* 0x000fda00000e0000 */
[----:B------:R-:W2:Y:S01]  /*14f0*/  LDG.E R0, desc[UR4][R24.64] ;  /* 0x0000000418007981 */ /* 0x000ea2000c1e1900 */
[C---:B------:R-:W-:Y:S01]  /*1500*/  R2UR UR6, R26.reuse ;  /* 0x000000001a0672ca */ /* 0x040fe200000e0000 */
[----:B------:R-:W-:Y:S01]  /*1510*/  HFMA2 R3, -RZ, RZ, 0, 5.9604644775390625e-08 ;  /* 0x00000001ff037431 */ /* 0x000fe200000001ff */
[C---:B------:R-:W-:Y:S02]  /*1520*/  R2UR UR7, R27.reuse ;  /* 0x000000001b0772ca */ /* 0x040fe400000e0000 */
[----:B------:R-:W-:Y:S02]  /*1530*/  R2UR UR8, R26 ;  /* 0x000000001a0872ca */ /* 0x000fe400000e0000 */
[----:B------:R-:W-:Y:S01]  /*1540*/  R2UR UR9, R27 ;  /* 0x000000001b0972ca */ /* 0x000fe200000e0000 */
[----:B--2---:R-:W-:-:S05]  /*1550*/  IMAD R5, R0, R18, R19 ;  /* 0x0000001200057224 */ /* 0x004fca00078e0213 */
[----:B------:R-:W-:-:S05]  /*1560*/  IADD3 R4, P0, PT, R5, R24, RZ ;  /* 0x0000001805047210 */ /* 0x000fca0007f1e0ff */
[----:B------:R-:W-:-:S05]  /*1570*/  IMAD.X R5, RZ, RZ, R25, P0 ;  /* 0x000000ffff057224 */ /* 0x000fca00000e0619 */
[----:B------:R1:W-:Y:S04]  /*1580*/  STG.E.U8 desc[UR4][R4.64+0x8], R3 ;  /* 0x0000080304007986 */ /* 0x0003e8000c101104 */
[----:B------:R-:W2:Y:S04]  /*1590*/  LDG.E.64 R14, desc[UR6][R24.64+0x390] ;  /* 0x00039006180e7981 */ /* 0x000ea8000c1e1b00 */
[----:B------:R-:W3:Y:S01]  /*15a0*/  LDG.E.64 R6, desc[UR8][R24.64+0x3a0] ;  /* 0x0003a00818067981 */ /* 0x000ee2000c1e1b00 */
[----:B------:R-:W-:Y:S02]  /*15b0*/  CS2R R10, SRZ ;  /* 0x00000000000a7805 */ /* 0x000fe4000001ff00 */
[----:B--2---:R-:W-:Y:S01]  /*15c0*/  SHF.R.U32.HI R2, RZ, 0x2, R15 ;  /* 0x00000002ff027819 */ /* 0x004fe2000001160f */
[----:B------:R-:W-:-:S03]  /*15d0*/  VIADD R14, R14, 0x587c5 ;  /* 0x000587c50e0e7836 */ /* 0x000fc60000000000 */
[----:B------:R-:W-:Y:S01]  /*15e0*/  LOP3.LUT R2, R2, R15, RZ, 0x3c, !PT ;  /* 0x0000000f02027212 */ /* 0x000fe200078e3cff */
[----:B---3--:R-:W-:-:S04]  /*15f0*/  IMAD.SHL.U32 R9, R7, 0x10, RZ ;  /* 0x0000001007097824 */ /* 0x008fc800078e00ff */
[----:B------:R-:W-:-:S05]  /*1600*/  IMAD.SHL.U32 R8, R2, 0x2, RZ ;  /* 0x0000000202087824 */ /* 0x000fca00078e00ff */
[----:B------:R-:W-:Y:S01]  /*1610*/  LOP3.LUT R8, R2, R8, R9, 0x96, !PT ;  /* 0x0000000802087212 */ /* 0x000fe200078e9609 */
[----:B------:R-:W-:-:S03]  /*1620*/  IMAD.MOV.U32 R9, RZ, RZ, -0x1 ;  /* 0xffffffffff097424 */ /* 0x000fc600078e00ff */
[----:B------:R-:W-:Y:S01]  /*1630*/  LOP3.LUT R13, R8, R7, RZ, 0x3c, !PT ;  /* 0x00000007080d7212 */ /* 0x000fe200078e3cff */
[----:B------:R-:W-:-:S03]  /*1640*/  IMAD.MOV.U32 R8, RZ, RZ, 0x1 ;  /* 0x00000001ff087424 */ /* 0x000fc600078e00ff */
[----:B------:R-:W-:Y:S02]  /*1650*/  IADD3 R2, PT, PT, R13, R14, RZ ;  /* 0x0000000e0d027210 */ /* 0x000fe40007ffe0ff */
[----:B------:R2:W-:Y:S03]  /*1660*/  STL.128 [R1], R8 ;  /* 0x0000000801007387 */ /* 0x0005e60000100c00 */
[----:B-1----:R-:W-:-:S05]  /*1670*/  IMAD.HI.U32 R4, R2, 0x51eb851f, RZ ;  /* 0x51eb851f02047827 */ /* 0x002fca00078e00ff */
[----:B------:R-:W-:-:S05]  /*1680*/  SHF.R.U32.HI R5, RZ, 0x5, R4 ;  /* 0x00000005ff057819 */ /* 0x000fca0000011604 */
[----:B------:R-:W-:-:S04]  /*1690*/  IMAD R5, R5, -0x64, R2 ;  /* 0xffffff9c05057824 */ /* 0x000fc800078e0202 */
[----:B------:R-:W-:Y:S02]  /*16a0*/  IMAD.SHL.U32 R17, R5, 0x4, RZ ;  /* 0x0000000405117824 */ /* 0x000fe400078e00ff */
[----:B------:R-:W3:Y:S03]  /*16b0*/  LDG.E.64 R4, desc[UR4][R24.64+0x398] ;  /* 0x0003980418047981 */ /* 0x000ee6000c1e1b00 */
[----:B------:R-:W-:-:S04]  /*16c0*/  LOP3.LUT R16, R17, 0xc, RZ, 0xc0, !PT ;  /* 0x0000000c11107812 */ /* 0x000fc800078ec0ff */
[----:B------:R-:W-:Y:S01]  /*16d0*/  LOP3.LUT R2, R16, 0x8, RZ, 0x3c, !PT ;  /* 0x0000000810027812 */ /* 0x000fe200078e3cff */
[----:B------:R-:W-:-:S03]  /*16e0*/  IMAD.IADD R16, R1, 0x1, R16 ;  /* 0x0000000101107824 */ /* 0x000fc600078e0210 */
[----:B------:R-:W-:Y:S02]  /*16f0*/  IADD3 R2, PT, PT, R1, R2, RZ ;  /* 0x0000000201027210 */ /* 0x000fe40007ffe0ff */
[----:B------:R-:W4:Y:S04]  /*1700*/  LDL R28, [R16] ;  /* 0x00000000101c7983 */ /* 0x000f280000100800 */
[----:B------:R-:W5:Y:S01]  /*1710*/  LDL R29, [R2] ;  /* 0x00000000021d7983 */ /* 0x000f620000100800 */
[----:B------:R-:W-:Y:S02]  /*1720*/  R2UR UR10, R26 ;  /* 0x000000001a0a72ca */ /* 0x000fe400000e0000 */
[----:B------:R-:W-:Y:S01]  /*1730*/  R2UR UR11, R27 ;  /* 0x000000001b0b72ca */ /* 0x000fe200000e0000 */
[----:B--2---:R-:W-:-:S02]  /*1740*/  IMAD.MOV.U32 R11, RZ, RZ, R6 ;  /* 0x000000ffff0b7224 */ /* 0x004fc400078e0006 */
[----:B------:R-:W-:-:S05]  /*1750*/  IMAD.MOV.U32 R12, RZ, RZ, R7 ;  /* 0x000000ffff0c7224 */ /* 0x000fca00078e0007 */
[----:B------:R1:W-:Y:S01]  /*1760*/  STG.E.64 desc[UR6][R24.64+0x3a0], R12 ;  /* 0x0003a00c18007986 */ /* 0x0003e2000c101b06 */
[----:B---3--:R-:W-:Y:S01]  /*1770*/  MOV R10, R5 ;  /* 0x00000005000a7202 */ /* 0x008fe20000000f00 */
[----:B----4-:R-:W-:Y:S02]  /*1780*/  IMAD.IADD R31, R28, 0x1, R19 ;  /* 0x000000011c1f7824 */ /* 0x010fe400078e0213 */
[----:B-----5:R-:W-:-:S04]  /*1790*/  IMAD.IADD R30, R29, 0x1, R18 ;  /* 0x000000011d1e7824 */ /* 0x020fc800078e0212 */
[----:B------:R-:W-:-:S05]  /*17a0*/  IMAD R15, R0, R30, R31 ;  /* 0x0000001e000f7224 */ /* 0x000fca00078e021f */
[----:B------:R-:W-:Y:S01]  /*17b0*/  IADD3 R8, P0, PT, R15, R24, RZ ;  /* 0x000000180f087210 */ /* 0x000fe20007f1e0ff */
[----:B------:R-:W-:-:S04]  /*17c0*/  IMAD.MOV.U32 R15, RZ, RZ, R4 ;  /* 0x000000ffff0f7224 */ /* 0x000fc800078e0004 */
[----:B------:R-:W-:Y:S01]  /*17d0*/  IMAD.X R9, RZ, RZ, R25, P0 ;  /* 0x000000ffff097224 */ /* 0x000fe200000e0619 */
[----:B------:R1:W-:Y:S04]  /*17e0*/  STG.E.64 desc[UR4][R24.64+0x398], R10 ;  /* 0x0003980a18007986 */ /* 0x0003e8000c101b04 */
[----:B------:R1:W-:Y:S04]  /*17f0*/  STG.E.64 desc[UR8][R24.64+0x390], R14 ;  /* 0x0003900e18007986 */ /* 0x0003e8000c101b08 */
[----:B------:R-:W2:Y:S01]  /*1800*/  LDG.E.U8 R4, desc[UR10][R8.64+0x8] ;  /* 0x0000080a08047981 */ /* 0x000ea2000c1e1100 */
[----:B------:R-:W-:Y:S01]  /*1810*/  BSSY.RECONVERGENT B6, `(.L_x_32) ;  /* 0x000001a000067945 */ /* 0x000fe20003800200 */
[----:B------:R-:W-:-:S02]  /*1820*/  IMAD.IADD R6, R28, 0x1, R31 ;  /* 0x000000011c067824 */ /* 0x000fc400078e021f */
[----:B------:R-:W-:Y:S01]  /*1830*/  IMAD.IADD R7, R29, 0x1, R30 ;  /* 0x000000011d077824 */ /* 0x000fe200078e021e */
[----:B--2---:R-:W-:-:S13]  /*1840*/  ISETP.NE.AND P0, PT, R4, RZ, PT ;  /* 0x000000ff0400720c */ /* 0x004fda0003f05270 */
[----:B01----:R-:W-:Y:S05]  /*1850*/  @P0 BRA `(.L_x_33) ;  /* 0x0000000000540947 */ /* 0x003fea0003800000 */
[----:B------:R-:W-:Y:S01]  /*1860*/  IMAD R5, R7, R0, R6 ;  /* 0x0000000007057224 */ /* 0x000fe200078e0206 */
[----:B------:R-:W-:Y:S02]  /*1870*/  R2UR UR4, R26 ;  /* 0x000000001a0472ca */ /* 0x000fe400000e0000 */
[----:B------:R-:W-:Y:S02]  /*1880*/  R2UR UR5, R27 ;  /* 0x000000001b0572ca */ /* 0x000fe400000e0000 */
[----:B------:R-:W-:-:S04]  /*1890*/  IADD3 R4, P0, PT, R5, R24, RZ ;  /* 0x0000001805047210 */ /* 0x000fc80007f1e0ff */
[----:B------:R-:W-:-:S07]  /*18a0*/  IADD3.X R5, PT, PT, RZ, R25, RZ, P0, !PT ;  /* 0x00000019ff057210 */ /* 0x000fce00007fe4ff */
[----:B------:R-:W2:Y:S02]  /*18b0*/  LDG.E.U8 R4, desc[UR4][R4.64+0x8] ;  /* 0x0000080404047981 */ /* 0x000ea4000c1e1100 */
[----:B--2---:R-:W-:-:S13]  /*18c0*/  ISETP.NE.AND P0, PT, R4, RZ, PT ;  /* 0x000000ff0400720c */ /* 0x004fda0003f05270 */
[----:B------:R-:W-:Y:S05]  /*18d0*/  @P0 BRA `(.L_x_33) ;  /* 0x0000000000340947 */ /* 0x000fea0003800000 */
[----:B------:R-:W-:Y:S01]  /*18e0*/  R2UR UR4, R26 ;  /* 0x000000001a0472ca */ /* 0x000fe200000e0000 */
[----:B------:R-:W-:Y:S01]  /*18f0*/  IMAD.MOV.U32 R4, RZ, RZ, R24 ;  /* 0x000000ffff047224 */ /* 0x000fe200078e0018 */
[----:B------:R-:W-:Y:S01]  /*1900*/  R2UR UR5, R27 ;  /* 0x000000001b0572ca */ /* 0x000fe200000e0000 */
[----:B------:R-:W-:Y:S01]  /*1910*/  IMAD.MOV.U32 R5, RZ, RZ, R25 ;  /* 0x000000ffff057224 */ /* 0x000fe200078e0019 */
[----:B------:R-:W-:Y:S01]  /*1920*/  MOV R20, 0x1960 ;  /* 0x0000196000147802 */ /* 0x000fe20000000f00 */
[----:B------:R-:W-:-:S10]  /*1930*/  IMAD.MOV.U32 R21, RZ, RZ, 0x0 ;  /* 0x00000000ff157424 */ /* 0x000fd400078e00ff */
[----:B------:R0:W-:Y:S02]  /*1940*/  STG.E.U8 desc[UR4][R8.64+0x8], R3 ;  /* 0x0000080308007986 */ /* 0x0001e4000c101104 */
[----:B0-----:R-:W-:Y:S05]  /*1950*/  CALL.REL.NOINC `($_Z10createMazeP4MazeP17curandStateXORWOW$_ZN4Maze5CarveEii) ;  /* 0xfffffff800707944 */ /* 0x001fea0003c3ffff */
[----:B------:R-:W-:Y:S01]  /*1960*/  R2UR UR4, R26 ;  /* 0x000000001a0472ca */ /* 0x000fe200000e0000 */
[----:B------:R-:W-:Y:S01]  /*1970*/  IMAD.MOV.U32 R4, RZ, RZ, R24 ;  /* 0x000000ffff047224 */ /* 0x000fe200078e0018 */
[----:B------:R-:W-:Y:S02]  /*1980*/  R2UR UR5, R27 ;  /* 0x000000001b0572ca */ /* 0x000fe400000e0000 */
[----:B------:R-:W-:-:S11]  /*1990*/  MOV R5, R25 ;  /* 0x0000001900057202 */ /* 0x000fd60000000f00 */
[----:B------:R0:W5:Y:S02]  /*19a0*/  LDG.E R0, desc[UR4][R4.64] ;  /* 0x0000000404007981 */ /* 0x000164000c1e1900 */
.L_x_33:
[----:B------:R-:W-:Y:S05]  /*19b0*/  BSYNC.RECONVERGENT B6 ;  /* 0x0000000000067941 */ /* 0x000fea0003800200 */
.L_x_32:
[----:B------:R-:W-:Y:S01]  /*19c0*/  VIADD R6, R17, 0x4 ;  /* 0x0000000411067836 */ /* 0x000fe20000000000 */
[----:B------:R-:W-:Y:S01]  /*19d0*/  CS2R R10, SRZ ;  /* 0x00000000000a7805 */ /* 0x000fe2000001ff00 */
[----:B------:R-:W-:Y:S02]  /*19e0*/  IMAD.MOV.U32 R8, RZ, RZ, 0x1 ;  /* 0x00000001ff087424 */ /* 0x000fe400078e00ff */
[----:B------:R-:W-:Y:S01]  /*19f0*/  IMAD.MOV.U32 R9, RZ, RZ, -0x1 ;  /* 0xffffffffff097424 */ /* 0x000fe200078e00ff */
[----:B------:R-:W-:-:S04]  /*1a00*/  LOP3.LUT R6, R6, 0xc, RZ, 0xc0, !PT ;  /* 0x0000000c06067812 */ /* 0x000fc800078ec0ff */
[----:B0-----:R-:W-:Y:S01]  /*1a10*/  LOP3.LUT R4, R6, 0x8, RZ, 0x3c, !PT ;  /* 0x0000000806047812 */ /* 0x001fe200078e3cff */
[C---:B------:R-:W-:Y:S01]  /*1a20*/  IMAD.IADD R7, R1.reuse, 0x1, R6 ;  /* 0x0000000101077824 */ /* 0x040fe200078e0206 */
[----:B------:R0:W-:Y:S02]  /*1a30*/  STL.128 [R1], R8 ;  /* 0x0000000801007387 */ /* 0x0001e40000100c00 */
[----:B------:R-:W-:Y:S02]  /*1a40*/  IADD3 R3, PT, PT, R1, R4, RZ ;  /* 0x0000000401037210 */ /* 0x000fe40007ffe0ff */
[----:B------:R-:W2:Y:S04]  /*1a50*/  LDL R4, [R7] ;  /* 0x0000000007047983 */ /* 0x000ea80000100800 */
[----:B------:R-:W3:Y:S01]  /*1a60*/  LDL R3, [R3] ;  /* 0x0000000003037983 */ /* 0x000ee20000100800 */
[----:B------:R-:W-:-:S02]  /*1a70*/  R2UR UR4, R26 ;  /* 0x000000001a0472ca */ /* 0x000fc400000e0000 */
[----:B------:R-:W-:Y:S01]  /*1a80*/  R2UR UR5, R27 ;  /* 0x000000001b0572ca */ /* 0x000fe200000e0000 */
[----:B--2---:R-:W-:Y:S02]  /*1a90*/  IMAD.IADD R5, R4, 0x1, R19 ;  /* 0x0000000104057824 */ /* 0x004fe400078e0213 */
[----:B---3--:R-:W-:-:S04]  /*1aa0*/  IMAD.IADD R14, R3, 0x1, R18 ;  /* 0x00000001030e7824 */ /* 0x008fc800078e0212 */
[----:B-----5:R-:W-:-:S05]  /*1ab0*/  IMAD R13, R0, R14, R5 ;  /* 0x0000000e000d7224 */ /* 0x020fca00078e0205 */
[----:B------:R-:W-:-:S05]  /*1ac0*/  IADD3 R12, P0, PT, R13, R24, RZ ;  /* 0x000000180d0c7210 */ /* 0x000fca0007f1e0ff */
[----:B------:R-:W-:-:S05]  /*1ad0*/  IMAD.X R13, RZ, RZ, R25, P0 ;  /* 0x000000ffff0d7224 */ /* 0x000fca00000e0619 */
[----:B------:R-:W2:Y:S01]  /*1ae0*/  LDG.E.U8 R6, desc[UR4][R12.64+0x8] ;  /* 0x000008040c067981 */ /* 0x000ea2000c1e1100 */
[----:B------:R-:W-:Y:S01]  /*1af0*/  BSSY.RECONVERGENT B6, `(.L_x_34) ;  /* 0x000001b000067945 */ /* 0x000fe20003800200 */
[----:B------:R-:W-:Y:S02]  /*1b00*/  IADD3 R7, PT, PT, R3, R14, RZ ;  /* 0x0000000e03077210 */ /* 0x000fe40007ffe0ff */
[----:B--2---:R-:W-:Y:S01]  /*1b10*/  ISETP.NE.AND P0, PT, R6, RZ, PT ;  /* 0x000000ff0600720c */ /* 0x004fe20003f05270 */
[----:B------:R-:W-:-:S12]  /*1b20*/  IMAD.IADD R6, R4, 0x1, R5 ;  /* 0x0000000104067824 */ /* 0x000fd800078e0205 */
[----:B0-----:R-:W-:Y:S05]  /*1b30*/  @P0 BRA `(.L_x_35) ;  /* 0x0000000000580947 */ /* 0x001fea0003800000 */
[----:B------:R-:W-:Y:S01]  /*1b40*/  IMAD R5, R0, R7, R6 ;  /* 0x0000000700057224 */ /* 0x000fe200078e0206 */
[----:B------:R-:W-:Y:S02]  /*1b50*/  R2UR UR4, R26 ;  /* 0x000000001a0472ca */ /* 0x000fe400000e0000 */
[----:B------:R-:W-:Y:S02]  /*1b60*/  R2UR UR5, R27 ;  /* 0x000000001b0572ca */ /* 0x000fe400000e0000 */
[----:B------:R-:W-:-:S05]  /*1b70*/  IADD3 R4, P0, PT, R5, R24, RZ ;  /* 0x0000001805047210 */ /* 0x000fca0007f1e0ff */
[----:B------:R-:W-:-:S06]  /*1b80*/  IMAD.X R5, RZ, RZ, R25, P0 ;  /* 0x000000ffff057224 */ /* 0x000fcc00000e0619 */
[----:B------:R-:W2:Y:S02]  /*1b90*/  LDG.E.U8 R4, desc[UR4][R4.64+0x8] ;  /* 0x0000080404047981 */ /* 0x000ea4000c1e1100 */
[----:B--2---:R-:W-:-:S13]  /*1ba0*/  ISETP.NE.AND P0, PT, R4, RZ, PT ;  /* 0x000000ff0400720c */ /* 0x004fda0003f05270 */
[----:B------:R-:W-:Y:S05]  /*1bb0*/  @P0 BRA `(.L_x_35) ;  /* 0x0000000000380947 */ /* 0x000fea0003800000 */
[----:B------:R-:W-:Y:S01]  /*1bc0*/  R2UR UR4, R26 ;  /* 0x000000001a0472ca */ /* 0x000fe200000e0000 */
[----:B------:R-:W-:Y:S01]  /*1bd0*/  IMAD.MOV.U32 R0, RZ, RZ, 0x1 ;  /* 0x00000001ff007424 */ /* 0x000fe200078e00ff */
[----:B------:R-:W-:Y:S01]  /*1be0*/  R2UR UR5, R27 ;  /* 0x000000001b0572ca */ /* 0x000fe200000e0000 */
[----:B------:R-:W-:Y:S02]  /*1bf0*/  HFMA2 R21, -RZ, RZ, 0, 0 ;  /* 0x00000000ff157431 */ /* 0x000fe400000001ff */
[----:B------:R-:W-:Y:S01]  /*1c00*/  IMAD.MOV.U32 R4, RZ, RZ, R24 ;  /* 0x000000ffff047224 */ /* 0x000fe200078e0018 */
[----:B------:R-:W-:Y:S01]  /*1c10*/  MOV R20, 0x1c50 ;  /* 0x00001c5000147802 */ /* 0x000fe20000000f00 */
[----:B------:R-:W-:-:S08]  /*1c20*/  IMAD.MOV.U32 R5, RZ, RZ, R25 ;  /* 0x000000ffff057224 */ /* 0x000fd000078e0019 */
[----:B------:R0:W-:Y:S02]  /*1c30*/  STG.E.U8 desc[UR4][R12.64+0x8], R0 ;  /* 0x000008000c007986 */ /* 0x0001e4000c101104 */
[----:B0-----:R-:W-:Y:S05]  /*1c40*/  CALL.REL.NOINC `($_Z10createMazeP4MazeP17curandStateXORWOW$_ZN4Maze5CarveEii) ;  /* 0xfffffff400b47944 */ /* 0x001fea0003c3ffff */
[----:B------:R-:W-:Y:S01]  /*1c50*/  R2UR UR4, R26 ;  /* 0x000000001a0472ca */ /* 0x000fe200000e0000 */
[----:B------:R-:W-:Y:S01]  /*1c60*/  IMAD.MOV.U32 R4, RZ, RZ, R24 ;  /* 0x000000ffff047224 */ /* 0x000fe200078e0018 */
[----:B------:R-:W-:Y:S01]  /*1c70*/  R2UR UR5, R27 ;  /* 0x000000001b0572ca */ /* 0x000fe200000e0000 */
[----:B------:R-:W-:-:S12]  /*1c80*/  IMAD.MOV.U32 R5, RZ, RZ, R25 ;  /* 0x000000ffff057224 */ /* 0x000fd800078e0019 */
[----:B------:R0:W5:Y:S02]  /*1c90*/  LDG.E R0, desc[UR4][R4.64] ;  /* 0x0000000404007981 */ /* 0x000164000c1e1900 */
.L_x_35:
[----:B------:R-:W-:Y:S05]  /*1ca0*/  BSYNC.RECONVERGENT B6 ;  /* 0x0000000000067941 */ /* 0x000fea0003800200 */
.L_x_34:
[----:B------:R-:W-:Y:S01]  /*1cb0*/  IMAD.MOV.U32 R8, RZ, RZ, 0x1 ;  /* 0x00000001ff087424 */ /* 0x000fe200078e00ff */
[----:B------:R-:W-:Y:S01]  /*1cc0*/  CS2R R10, SRZ ;  /* 0x00000000000a7805 */ /* 0x000fe2000001ff00 */
[----:B------:R-:W-:-:S05]  /*1cd0*/  IMAD.MOV.U32 R9, RZ, RZ, -0x1 ;  /* 0xffffffffff097424 */ /* 0x000fca00078e00ff */
[----:B------:R1:W-:Y:S04]  /*1ce0*/  STL.128 [R1], R8 ;  /* 0x0000000801007387 */ /* 0x0003e80000100c00 */
[----:B------:R-:W0:Y:S04]  /*1cf0*/  LDL R2, [R2] ;  /* 0x0000000002027983 */ /* 0x000e280000100800 */
[----:B------:R-:W2:Y:S01]  /*1d00*/  LDL R3, [R16] ;  /* 0x0000000010037983 */ /* 0x000ea20000100800 */
[----:B------:R-:W-:Y:S02]  /*1d10*/  R2UR UR4, R26 ;  /* 0x000000001a0472ca */ /* 0x000fe400000e0000 */
[----:B------:R-:W-:-:S02]  /*1d20*/  R2UR UR5, R27 ;  /* 0x000000001b0572ca */ /* 0x000fc400000e0000 */
[----:B0-----:R-:W-:Y:S01]  /*1d30*/  IADD3 R5, PT, PT, R2, R19, RZ ;  /* 0x0000001302057210 */ /* 0x001fe20007ffe0ff */
[----:B--2---:R-:W-:-:S04]  /*1d40*/  IMAD.IADD R4, R3, 0x1, R18 ;  /* 0x0000000103047824 */ /* 0x004fc800078e0212 */
[----:B-----5:R-:W-:-:S05]  /*1d50*/  IMAD R13, R0, R4, R5 ;  /* 0x00000004000d7224 */ /* 0x020fca00078e0205 */
[----:B------:R-:W-:-:S05]  /*1d60*/  IADD3 R12, P0, PT, R13, R24, RZ ;  /* 0x000000180d0c7210 */ /* 0x000fca0007f1e0ff */
[----:B------:R-:W-:-:S05]  /*1d70*/  IMAD.X R13, RZ, RZ, R25, P0 ;  /* 0x000000ffff0d7224 */ /* 0x000fca00000e0619 */
[----:B------:R-:W2:Y:S01]  /*1d80*/  LDG.E.U8 R6, desc[UR4][R12.64+0x8] ;  /* 0x000008040c067981 */ /* 0x000ea2000c1e1100 */
[----:B------:R-:W-:Y:S01]  /*1d90*/  BSSY.RECONVERGENT B6, `(.L_x_36) ;  /* 0x000001b000067945 */ /* 0x000fe20003800200 */
[----:B------:R-:W-:Y:S01]  /*1da0*/  IMAD.IADD R7, R3, 0x1, R4 ;  /* 0x0000000103077824 */ /* 0x000fe200078e0204 */
[----:B--2---:R-:W-:Y:S01]  /*1db0*/  ISETP.NE.AND P0, PT, R6, RZ, PT ;  /* 0x000000ff0600720c */ /* 0x004fe20003f05270 */
[----:B------:R-:W-:-:S12]  /*1dc0*/  IMAD.IADD R6, R2, 0x1, R5 ;  /* 0x0000000102067824 */ /* 0x000fd800078e0205 */
[----:B-1----:R-:W-:Y:S05]  /*1dd0*/  @P0 BRA `(.L_x_37) ;  /* 0x0000000000580947 */ /* 0x002fea0003800000 */
        /* <DEDUP_REMOVED lines=9> */
[----:B------:R-:W-:Y:S01]  /*1e70*/  IMAD.MOV.U32 R0, RZ, RZ, 0x1 ;  /* 0x00000001ff007424 */ /* 0x000fe200078e00ff */
[----:B------:R-:W-:Y:S01]  /*1e80*/  R2UR UR5, R27 ;  /* 0x000000001b0572ca */ /* 0x000fe200000e0000 */
[----:B------:R-:W-:Y:S01]  /*1e90*/  IMAD.MOV.U32 R4, RZ, RZ, R24 ;  /* 0x000000ffff047224 */ /* 0x000fe200078e0018 */
[----:B------:R-:W-:Y:S01]  /*1ea0*/  MOV R20, 0x1ef0 ;  /* 0x00001ef000147802 */ /* 0x000fe20000000f00 */
[----:B------:R-:W-:Y:S02]  /*1eb0*/  IMAD.MOV.U32 R5, RZ, RZ, R25 ;  /* 0x000000ffff057224 */ /* 0x000fe400078e0019 */
[----:B------:R-:W-:-:S08]  /*1ec0*/  IMAD.MOV.U32 R21, RZ, RZ, 0x0 ;  /* 0x00000000ff157424 */ /* 0x000fd000078e00ff */
[----:B------:R0:W-:Y:S02]  /*1ed0*/  STG.E.U8 desc[UR4][R12.64+0x8], R0 ;  /* 0x000008000c007986 */ /* 0x0001e4000c101104 */
[----:B0-----:R-:W-:Y:S05]  /*1ee0*/  CALL.REL.NOINC `($_Z10createMazeP4MazeP17curandStateXORWOW$_ZN4Maze5CarveEii) ;  /* 0xfffffff4000c7944 */ /* 0x001fea0003c3ffff */
[----:B------:R-:W-:Y:S01]  /*1ef0*/  R2UR UR4, R26 ;  /* 0x000000001a0472ca */ /* 0x000fe200000e0000 */
[----:B------:R-:W-:Y:S01]  /*1f00*/  IMAD.MOV.U32 R3, RZ, RZ, R25 ;  /* 0x000000ffff037224 */ /* 0x000fe200078e0019 */
[----:B------:R-:W-:Y:S02]  /*1f10*/  R2UR UR5, R27 ;  /* 0x000000001b0572ca */ /* 0x000fe400000e0000 */
[----:B------:R-:W-:-:S11]  /*1f20*/  MOV R2, R24 ;  /* 0x0000001800027202 */ /* 0x000fd60000000f00 */
[----:B------:R0:W5:Y:S02]  /*1f30*/  LDG.E R0, desc[UR4][R2.64] ;  /* 0x0000000402007981 */ /* 0x000164000c1e1900 */
.L_x_37:
[----:B------:R-:W-:Y:S05]  /*1f40*/  BSYNC.RECONVERGENT B6 ;  /* 0x0000000000067941 */ /* 0x000fea0003800200 */
.L_x_36:
[----:B------:R-:W-:Y:S01]  /*1f50*/  VIADD R8, R17, 0xfffffffc ;  /* 0xfffffffc11087836 */ /* 0x000fe20000000000 */
[----:B------:R-:W-:Y:S01]  /*1f60*/  CS2R R6, SRZ ;  /* 0x0000000000067805 */ /* 0x000fe2000001ff00 */
[----:B------:R-:W-:Y:S02]  /*1f70*/  IMAD.MOV.U32 R4, RZ, RZ, 0x1 ;  /* 0x00000001ff047424 */ /* 0x000fe400078e00ff */
[----:B------:R-:W-:Y:S01]  /*1f80*/  IMAD.MOV.U32 R5, RZ, RZ, -0x1 ;  /* 0xffffffffff057424 */ /* 0x000fe200078e00ff */
[----:B------:R-:W-:-:S04]  /*1f90*/  LOP3.LUT R8, R8, 0xc, RZ, 0xc0, !PT ;  /* 0x0000000c08087812 */ /* 0x000fc800078ec0ff */
[----:B0-----:R-:W-:Y:S01]  /*1fa0*/  LOP3.LUT R2, R8, 0x8, RZ, 0x3c, !PT ;  /* 0x0000000808027812 */ /* 0x001fe200078e3cff */
[----:B------:R0:W-:Y:S01]  /*1fb0*/  STL.128 [R1], R4 ;  /* 0x0000000401007387 */ /* 0x0001e20000100c00 */
[----:B------:R-:W-:-:S03]  /*1fc0*/  IADD3 R8, PT, PT, R1, R8, RZ ;  /* 0x0000000801087210 */ /* 0x000fc60007ffe0ff */
[----:B------:R-:W-:-:S03]  /*1fd0*/  IMAD.IADD R9, R1, 0x1, R2 ;  /* 0x0000000101097824 */ /* 0x000fc600078e0202 */
[----:B------:R-:W2:Y:S04]  /*1fe0*/  LDL R8, [R8] ;  /* 0x0000000008087983 */ /* 0x000ea80000100800 */
[----:B------:R-:W3:Y:S01]  /*1ff0*/  LDL R9, [R9] ;  /* 0x0000000009097983 */ /* 0x000ee20000100800 */
[----:B------:R-:W-:Y:S02]  /*2000*/  R2UR UR4, R26 ;  /* 0x000000001a0472ca */ /* 0x000fe400000e0000 */
        /* <DEDUP_REMOVED lines=8> */
[----:B0-----:R-:W-:Y:S01]  /*2090*/  IADD3 R6, PT, PT, R8, R19, RZ ;  /* 0x0000001308067210 */ /* 0x001fe20007ffe0ff */
[----:B------:R-:W-:Y:S01]  /*20a0*/  IMAD.IADD R7, R9, 0x1, R18 ;  /* 0x0000000109077824 */ /* 0x000fe200078e0212 */
[----:B--2---:R-:W-:-:S13]  /*20b0*/  ISETP.NE.AND P0, PT, R10, RZ, PT ;  /* 0x000000ff0a00720c */ /* 0x004fda0003f05270 */
[----:B------:R-:W-:Y:S05]  /*20c0*/  @P0 BRA `(.L_x_39) ;  /* 0x0000000000440947 */ /* 0x000fea0003800000 */
        /* <DEDUP_REMOVED lines=11> */
[----:B------:R-:W-:Y:S01]  /*2180*/  IMAD.MOV.U32 R4, RZ, RZ, R24 ;  /* 0x000000ffff047224 */ /* 0x000fe200078e0018 */
[----:B------:R-:W-:Y:S01]  /*2190*/  MOV R5, R25 ;  /* 0x0000001900057202 */ /* 0x000fe20000000f00 */
[----:B------:R-:W-:Y:S01]  /*21a0*/  IMAD.MOV.U32 R21, RZ, RZ, 0x0 ;  /* 0x00000000ff157424 */ /* 0x000fe200078e00ff */
[----:B------:R-:W-:-:S09]  /*21b0*/  MOV R20, 0x21e0 ;  /* 0x000021e000147802 */ /* 0x000fd20000000f00 */
[----:B------:R0:W-:Y:S02]  /*21c0*/  STG.E.U8 desc[UR4][R2.64+0x8], R0 ;  /* 0x0000080002007986 */ /* 0x0001e4000c101104 */
[----:B0-----:R-:W-:Y:S05]  /*21d0*/  CALL.REL.NOINC `($_Z10createMazeP4MazeP17curandStateXORWOW$_ZN4Maze5CarveEii) ;  /* 0xfffffff000507944 */ /* 0x001fea0003c3ffff */
.L_x_39:
[----:B------:R-:W-:Y:S05]  /*21e0*/  BSYNC.RECONVERGENT B6 ;  /* 0x0000000000067941 */ /* 0x000fea0003800200 */
.L_x_38:
[----:B------:R-:W2:Y:S01]  /*21f0*/  LDL R20, [R1+0x24] ;  /* 0x0000240001147983 */ /* 0x000ea20000100800 */
[----:B------:R-:W-:Y:S01]  /*2200*/  IMAD.MOV.U32 R3, RZ, RZ, R22 ;  /* 0x000000ffff037224 */ /* 0x000fe200078e0016 */
[----:B------:R0:W-:Y:S05]  /*2210*/  BMOV.32 B6, R23 ;  /* 0x0000001706007356 */ /* 0x0001ea0000000000 */
[----:B------:R-:W2:Y:S04]  /*2220*/  LDL R21, [R1+0x28] ;  /* 0x0000280001157983 */ /* 0x000ea80000100800 */
[----:B------:R-:W2:Y:S04]  /*2230*/  LDL R2, [R1+0x10] ;  /* 0x0000100001027983 */ /* 0x000ea80000100800 */
[----:B------:R-:W2:Y:S04]  /*2240*/  LDL R16, [R1+0x14] ;  /* 0x0000140001107983 */ /* 0x000ea80000100800 */
[----:B------:R-:W2:Y:S04]  /*2250*/  LDL R17, [R1+0x18] ;  /* 0x0000180001117983 */ /* 0x000ea80000100800 */
[----:B------:R-:W2:Y:S04]  /*2260*/  LDL R18, [R1+0x1c] ;  /* 0x00001c0001127983 */ /* 0x000ea80000100800 */
[----:B------:R-:W2:Y:S04]  /*2270*/  LDL R19, [R1+0x20] ;  /* 0x0000200001137983 */ /* 0x000ea80000100800 */
[----:B------:R-:W2:Y:S04]  /*2280*/  LDL R22, [R1+0x2c] ;  /* 0x00002c0001167983 */ /* 0x000ea80000100800 */
[----:B0-----:R-:W2:Y:S04]  /*2290*/  LDL R23, [R1+0x30] ;  /* 0x0000300001177983 */ /* 0x001ea80000100800 */
[----:B------:R-:W2:Y:S04]  /*22a0*/  LDL R24, [R1+0x34] ;  /* 0x0000340001187983 */ /* 0x000ea80000100800 */
[----:B------:R-:W2:Y:S04]  /*22b0*/  LDL R25, [R1+0x38] ;  /* 0x0000380001197983 */ /* 0x000ea80000100800 */
[----:B------:R-:W2:Y:S04]  /*22c0*/  LDL R26, [R1+0x3c] ;  /* 0x00003c00011a7983 */ /* 0x000ea80000100800 */
[----:B------:R-:W2:Y:S04]  /*22d0*/  LDL R27, [R1+0x40] ;  /* 0x00004000011b7983 */ /* 0x000ea80000100800 */
[----:B------:R-:W2:Y:S04]  /*22e0*/  LDL R28, [R1+0x44] ;  /* 0x00004400011c7983 */ /* 0x000ea80000100800 */
[----:B------:R-:W2:Y:S04]  /*22f0*/  LDL R29, [R1+0x48] ;  /* 0x00004800011d7983 */ /* 0x000ea80000100800 */
[----:B------:R-:W2:Y:S04]  /*2300*/  LDL R30, [R1+0x4c] ;  /* 0x00004c00011e7983 */ /* 0x000ea80000100800 */
[----:B------:R0:W2:Y:S02]  /*2310*/  LDL R31, [R1+0x50] ;  /* 0x00005000011f7983 */ /* 0x0000a40000100800 */
[----:B0-----:R-:W-:Y:S01]  /*2320*/  IMAD.MOV.U32 R1, RZ, RZ, R3 ;  /* 0x000000ffff017224 */ /* 0x001fe200078e0003 */
[----:B--2---:R-:W-:Y:S06]  /*2330*/  RET.REL.NODEC R20 `(_Z10createMazeP4MazeP17curandStateXORWOW) ;  /* 0xffffffdc14307950 */ /* 0x004fec0003c3ffff */
.L_x_40:
        /* <DEDUP_REMOVED lines=12> */
.L_x_41:


//--------------------- .nv.global.init           --------------------------
	.section	.nv.global.init,"aw",@progbits
	.align	4
.nv.global.init:
	.type		mrg32k3aM1SubSeq,@object
	.size		mrg32k3aM1SubSeq,(mrg32k3aM2SubSeq - mrg32k3aM1SubSeq)
mrg32k3aM1SubSeq:
        /* <DEDUP_REMOVED lines=126> */
	.type		mrg32k3aM2SubSeq,@object
	.size		mrg32k3aM2SubSeq,(mrg32k3aM1 - mrg32k3aM2SubSeq)
mrg32k3aM2SubSeq:
        /* <DEDUP_REMOVED lines=126> */
	.type		mrg32k3aM1,@object
	.size		mrg32k3aM1,(mrg32k3aM1Seq - mrg32k3aM1)
mrg32k3aM1:
        /* <DEDUP_REMOVED lines=144> */
	.type		mrg32k3aM1Seq,@object
	.size		mrg32k3aM1Seq,(mrg32k3aM2 - mrg32k3aM1Seq)
mrg32k3aM1Seq:
        /* <DEDUP_REMOVED lines=144> */
	.type		mrg32k3aM2,@object
	.size		mrg32k3aM2,(mrg32k3aM2Seq - mrg32k3aM2)
mrg32k3aM2:
        /* <DEDUP_REMOVED lines=144> */
	.type		mrg32k3aM2Seq,@object
	.size		mrg32k3aM2Seq,(precalc_xorwow_matrix - mrg32k3aM2Seq)
mrg32k3aM2Seq:
        /* <DEDUP_REMOVED lines=144> */
	.type		precalc_xorwow_matrix,@object
	.size		precalc_xorwow_matrix,(precalc_xorwow_offset_matrix - precalc_xorwow_matrix)
precalc_xorwow_matrix:
        /* <DEDUP_REMOVED lines=6400> */
	.type		precalc_xorwow_offset_matrix,@object
	.size		precalc_xorwow_offset_matrix,(.L_1 - precalc_xorwow_offset_matrix)
precalc_xorwow_offset_matrix:
        /* <DEDUP_REMOVED lines=6400> */
.L_1:


//--------------------- .nv.shared.reserved.0     --------------------------
	.section	.nv.shared.reserved.0,"aw",@nobits
	.weak		__nv_reservedSMEM_offset_0_alias
	.size		__nv_reservedSMEM_offset_0_alias, 0, 64
	.other		__nv_reservedSMEM_offset_0_alias,@"STO_CUDA_RESERVED_SHARED STV_DEFAULT"
__nv_reservedSMEM_offset_0_alias:
	.zero		0
	.zero		64


//--------------------- .nv.constant0._Z15setupRandStatesP17curandStateXORWOWj --------------------------
	.section	.nv.constant0._Z15setupRandStatesP17curandStateXORWOWj,"a",@progbits
	.sectionflags	@""
	.align	4
.nv.constant0._Z15setupRandStatesP17curandStateXORWOWj:
	.zero		908


//--------------------- .nv.constant0._Z10createMazeP4MazeP17curandStateXORWOW --------------------------
	.section	.nv.constant0._Z10createMazeP4MazeP17curandStateXORWOW,"a",@progbits
	.sectionflags	@""
	.align	4
.nv.constant0._Z10createMazeP4MazeP17curandStateXORWOW:
	.zero		912


//--------------------- SYMBOLS --------------------------

	.type		.nv.reservedSmem.offset0,@object
	.size		.nv.reservedSmem.offset0,0x4
